// auto-generated by cutlass_sweep.gemm — config: {"arch": "sm_100", "cluster_m": 1, "cluster_n": 1, "dtype": "fp16", "dtype_b": "fp16", "layout": "nt", "stages": 0, "tile_k": 32, "tile_m": 64, "tile_n": 64}
#include "cutlass/cutlass.h"
#include "cutlass/gemm/collective/collective_builder.hpp"
#include "cutlass/gemm/device/gemm_universal_adapter.h"
#include "cutlass/gemm/kernel/gemm_universal.hpp"
#include "cutlass/epilogue/collective/collective_builder.hpp"

using ElemA = cutlass::half_t;
using ElemB = cutlass::half_t;
using ElemCD = cutlass::half_t;
using Acc  = float;
using TileShape    = cute::Shape<cute::_64, cute::_64, cute::_32>;
using ClusterShape = cute::Shape<cute::_1, cute::_1, cute::_1>;

using CollectiveEpilogue = typename cutlass::epilogue::collective::CollectiveBuilder<
    cutlass::arch::Sm100, cutlass::arch::OpClassTensorOp,
    TileShape, ClusterShape,
    cutlass::epilogue::collective::EpilogueTileAuto,
    Acc, Acc,
    ElemCD, cutlass::layout::RowMajor, 128 / cutlass::sizeof_bits<ElemCD>::value,
    ElemCD, cutlass::layout::RowMajor, 128 / cutlass::sizeof_bits<ElemCD>::value,
    cutlass::epilogue::collective::EpilogueScheduleAuto
  >::CollectiveOp;

using CollectiveMainloop = typename cutlass::gemm::collective::CollectiveBuilder<
    cutlass::arch::Sm100, cutlass::arch::OpClassTensorOp,
    ElemA, cutlass::layout::RowMajor, 128 / cutlass::sizeof_bits<ElemA>::value,
    ElemB, cutlass::layout::ColumnMajor, 128 / cutlass::sizeof_bits<ElemB>::value,
    Acc,
    TileShape, ClusterShape,
    cutlass::gemm::collective::StageCountAutoCarveout<static_cast<int>(sizeof(typename CollectiveEpilogue::SharedStorage))>,
    cutlass::gemm::collective::KernelScheduleAuto
  >::CollectiveOp;

using GemmKernel = cutlass::gemm::kernel::GemmUniversal<
    cute::Shape<int,int,int,int>,
    CollectiveMainloop,
    CollectiveEpilogue
>;
using Gemm = cutlass::gemm::device::GemmUniversalAdapter<GemmKernel>;

// Force the device kernel symbol into the cubin without needing a host main.
auto* _anchor = &cutlass::device_kernel<GemmKernel>;


// ===== COMPILED SASS (sm_100a) =====

	.target	sm_100a

	.elftype	@"ET_EXEC"


//--------------------- .note.nv.tkinfo           --------------------------
	.section	.note.nv.tkinfo,"",@"SHT_NOTE"
	.sectionflags	@"SHF_NOTE_NV_TKINFO"
	.tkinfo
        /*0018*/ 	.word	0x00000002
        /*0030*/ 	.string	""
        /*0030*/ 	.string	"ptxas"
        /*0030*/ 	.string	"Cuda compilation tools, release 13.0, V13.0.88"
        /*0030*/ 	.string	"Build cuda_13.0.r13.0/compiler.36424714_0"
        /*0030*/ 	.string	"-arch sm_100a -m 64 "



//--------------------- .note.nv.cuinfo           --------------------------
	.section	.note.nv.cuinfo,"",@"SHT_NOTE"
	.sectionflags	@"SHF_NOTE_NV_CUINFO"
        /*0018*/ 	.short	0x0002
        /*001a*/ 	.short	0x0064
        /*001c*/ 	.short	0x0082
	.zero		2


//--------------------- .nv.info                  --------------------------
	.section	.nv.info,"",@"SHT_CUDA_INFO"
	.align	4


	//----- nvinfo : EIATTR_REGCOUNT
	.align		4
        /*0000*/ 	.byte	0x04, 0x2f
        /*0002*/ 	.short	(.L_19 - .L_18)
	.align		4
.L_18:
        /*0004*/ 	.word	index@(_ZN7cutlass13device_kernelINS_4gemm6kernel13GemmUniversalIN4cute5tupleIJiiiiEEENS1_10collective13CollectiveMmaINS1_35MainloopSm100TmaUmmaWarpSpecializedILi26ELi2ELi4ENS5_IJNS4_1CILi1EEESB_SB_EEEEENS5_IJNSA_ILi64EEESE_NSA_ILi32EEEEEENS_6half_tENS5_IJlSB_lEEESH_SI_NS4_8TiledMMAINS4_8MMA_AtomIJNS4_20SM100_MMA_F16BF16_SSISH_SH_fLi64ELi64ELNS4_4UMMA5MajorE0ELSN_0ELNSM_7ScaleInE0ELSO_0EEEEEENS4_6LayoutISC_NS5_IJNSA_ILi0EEESS_SS_EEEEENS5_IJNS4_10UnderscoreESV_SV_EEEEENS4_13SM90_TMA_LOADENS4_14ComposedLayoutINS4_7SwizzleILi2ELi4ELi3EEENS4_18smem_ptr_flag_bitsILi16EEENSR_INS5_IJNSA_ILi8EEESF_EEENS5_IJSF_SB_EEEEEEEvNS4_8identityESY_S18_vS19_EENS_8epilogue10collective18CollectiveEpilogueINS1B_23Sm100TmaWarpSpecializedILi3ELi2ELi16ELb1ELb0EEEJSG_NS5_IJNSR_ISE_SB_EENSR_ISF_SB_EEEEESH_SI_SH_SI_NS1B_6fusion15FusionCallbacksIS1F_NS1J_17LinearCombinationISH_fSH_fLNS_15FloatRoundStyleE2EEESG_S1I_JEEENS4_5SM1004TMEM4LOAD26SM100_TMEM_LOAD_16dp256b4xESY_S18_NS4_17SM75_U32x4_LDSM_NENS4_14SM90_TMA_STOREES18_NS4_17SM90_U32x4_STSM_NENS4_39AutoVectorizingCopyWithAssumedAlignmentILi128EEEEEEvvEEEEvNT_6ParamsE)
        /*0008*/ 	.word	0x0000004f


	//----- nvinfo : EIATTR_FRAME_SIZE
	.align		4
.L_19:
        /*000c*/ 	.byte	0x04, 0x11
        /*000e*/ 	.short	(.L_21 - .L_20)
	.align		4
.L_20:
        /*0010*/ 	.word	index@($__internal_2_$__cuda_sm10x_tcgen05_guardrail_trap_unallocated_columns_being_dealloced)
        /*0014*/ 	.word	0x00000000


	//----- nvinfo : EIATTR_FRAME_SIZE
	.align		4
.L_21:
        /*0018*/ 	.byte	0x04, 0x11
        /*001a*/ 	.short	(.L_23 - .L_22)
	.align		4
.L_22:
        /*001c*/ 	.word	index@($__internal_1_$__cuda_sm10x_tcgen05_guardrail_trap_phase_invalid_during_alloc)
        /*0020*/ 	.word	0x00000000


	//----- nvinfo : EIATTR_FRAME_SIZE
	.align		4
.L_23:
        /*0024*/ 	.byte	0x04, 0x11
        /*0026*/ 	.short	(.L_25 - .L_24)
	.align		4
.L_24:
        /*0028*/ 	.word	index@($__internal_0_$__cuda_sm10x_tcgen05_guardrail_trap_col_being_dealloced_not_returned_by_alloc)
        /*002c*/ 	.word	0x00000000


	//----- nvinfo : EIATTR_FRAME_SIZE
	.align		4
.L_25:
        /*0030*/ 	.byte	0x04, 0x11
        /*0032*/ 	.short	(.L_27 - .L_26)
	.align		4
.L_26:
        /*0034*/ 	.word	index@(_ZN7cutlass13device_kernelINS_4gemm6kernel13GemmUniversalIN4cute5tupleIJiiiiEEENS1_10collective13CollectiveMmaINS1_35MainloopSm100TmaUmmaWarpSpecializedILi26ELi2ELi4ENS5_IJNS4_1CILi1EEESB_SB_EEEEENS5_IJNSA_ILi64EEESE_NSA_ILi32EEEEEENS_6half_tENS5_IJlSB_lEEESH_SI_NS4_8TiledMMAINS4_8MMA_AtomIJNS4_20SM100_MMA_F16BF16_SSISH_SH_fLi64ELi64ELNS4_4UMMA5MajorE0ELSN_0ELNSM_7ScaleInE0ELSO_0EEEEEENS4_6LayoutISC_NS5_IJNSA_ILi0EEESS_SS_EEEEENS5_IJNS4_10UnderscoreESV_SV_EEEEENS4_13SM90_TMA_LOADENS4_14ComposedLayoutINS4_7SwizzleILi2ELi4ELi3EEENS4_18smem_ptr_flag_bitsILi16EEENSR_INS5_IJNSA_ILi8EEESF_EEENS5_IJSF_SB_EEEEEEEvNS4_8identityESY_S18_vS19_EENS_8epilogue10collective18CollectiveEpilogueINS1B_23Sm100TmaWarpSpecializedILi3ELi2ELi16ELb1ELb0EEEJSG_NS5_IJNSR_ISE_SB_EENSR_ISF_SB_EEEEESH_SI_SH_SI_NS1B_6fusion15FusionCallbacksIS1F_NS1J_17LinearCombinationISH_fSH_fLNS_15FloatRoundStyleE2EEESG_S1I_JEEENS4_5SM1004TMEM4LOAD26SM100_TMEM_LOAD_16dp256b4xESY_S18_NS4_17SM75_U32x4_LDSM_NENS4_14SM90_TMA_STOREES18_NS4_17SM90_U32x4_STSM_NENS4_39AutoVectorizingCopyWithAssumedAlignmentILi128EEEEEEvvEEEEvNT_6ParamsE)
        /*0038*/ 	.word	0x00000000


	//----- nvinfo : EIATTR_MIN_STACK_SIZE
	.align		4
.L_27:
        /*003c*/ 	.byte	0x04, 0x12
        /*003e*/ 	.short	(.L_29 - .L_28)
	.align		4
.L_28:
        /*0040*/ 	.word	index@(_ZN7cutlass13device_kernelINS_4gemm6kernel13GemmUniversalIN4cute5tupleIJiiiiEEENS1_10collective13CollectiveMmaINS1_35MainloopSm100TmaUmmaWarpSpecializedILi26ELi2ELi4ENS5_IJNS4_1CILi1EEESB_SB_EEEEENS5_IJNSA_ILi64EEESE_NSA_ILi32EEEEEENS_6half_tENS5_IJlSB_lEEESH_SI_NS4_8TiledMMAINS4_8MMA_AtomIJNS4_20SM100_MMA_F16BF16_SSISH_SH_fLi64ELi64ELNS4_4UMMA5MajorE0ELSN_0ELNSM_7ScaleInE0ELSO_0EEEEEENS4_6LayoutISC_NS5_IJNSA_ILi0EEESS_SS_EEEEENS5_IJNS4_10UnderscoreESV_SV_EEEEENS4_13SM90_TMA_LOADENS4_14ComposedLayoutINS4_7SwizzleILi2ELi4ELi3EEENS4_18smem_ptr_flag_bitsILi16EEENSR_INS5_IJNSA_ILi8EEESF_EEENS5_IJSF_SB_EEEEEEEvNS4_8identityESY_S18_vS19_EENS_8epilogue10collective18CollectiveEpilogueINS1B_23Sm100TmaWarpSpecializedILi3ELi2ELi16ELb1ELb0EEEJSG_NS5_IJNSR_ISE_SB_EENSR_ISF_SB_EEEEESH_SI_SH_SI_NS1B_6fusion15FusionCallbacksIS1F_NS1J_17LinearCombinationISH_fSH_fLNS_15FloatRoundStyleE2EEESG_S1I_JEEENS4_5SM1004TMEM4LOAD26SM100_TMEM_LOAD_16dp256b4xESY_S18_NS4_17SM75_U32x4_LDSM_NENS4_14SM90_TMA_STOREES18_NS4_17SM90_U32x4_STSM_NENS4_39AutoVectorizingCopyWithAssumedAlignmentILi128EEEEEEvvEEEEvNT_6ParamsE)
        /*0044*/ 	.word	0x00000000
.L_29:


//--------------------- .nv.compat                --------------------------
	.section	.nv.compat,"",@"SHT_CUDA_COMPAT_INFO"
	.align	4
        /*0000*/ 	.byte	0x02, 0x09, 0x01, 0x00, 0x02, 0x02, 0x02, 0x00, 0x02, 0x05, 0x05, 0x00, 0x03, 0x07, 0x01, 0x01
        /*0010*/ 	.byte	0x02, 0x03, 0x01, 0x00, 0x02, 0x06, 0x01, 0x00, 0x04, 0x0b, 0x08, 0x00, 0x09, 0x00, 0x00, 0x00
        /*0020*/ 	.byte	0x00, 0x00, 0x00, 0x00


//--------------------- .nv.info._ZN7cutlass13device_kernelINS_4gemm6kernel13GemmUniversalIN4cute5tupleIJiiiiEEENS1_10collective13CollectiveMmaINS1_35MainloopSm100TmaUmmaWarpSpecializedILi26ELi2ELi4ENS5_IJNS4_1CILi1EEESB_SB_EEEEENS5_IJNSA_ILi64EEESE_NSA_ILi32EEEEEENS_6half_tENS5_IJlSB_lEEESH_SI_NS4_8TiledMMAINS4_8MMA_AtomIJNS4_20SM100_MMA_F16BF16_SSISH_SH_fLi64ELi64ELNS4_4UMMA5MajorE0ELSN_0ELNSM_7ScaleInE0ELSO_0EEEEEENS4_6LayoutISC_NS5_IJNSA_ILi0EEESS_SS_EEEEENS5_IJNS4_10UnderscoreESV_SV_EEEEENS4_13SM90_TMA_LOADENS4_14ComposedLayoutINS4_7SwizzleILi2ELi4ELi3EEENS4_18smem_ptr_flag_bitsILi16EEENSR_INS5_IJNSA_ILi8EEESF_EEENS5_IJSF_SB_EEEEEEEvNS4_8identityESY_S18_vS19_EENS_8epilogue10collective18CollectiveEpilogueINS1B_23Sm100TmaWarpSpecializedILi3ELi2ELi16ELb1ELb0EEEJSG_NS5_IJNSR_ISE_SB_EENSR_ISF_SB_EEEEESH_SI_SH_SI_NS1B_6fusion15FusionCallbacksIS1F_NS1J_17LinearCombinationISH_fSH_fLNS_15FloatRoundStyleE2EEESG_S1I_JEEENS4_5SM1004TMEM4LOAD26SM100_TMEM_LOAD_16dp256b4xESY_S18_NS4_17SM75_U32x4_LDSM_NENS4_14SM90_TMA_STOREES18_NS4_17SM90_U32x4_STSM_NENS4_39AutoVectorizingCopyWithAssumedAlignmentILi128EEEEEEvvEEEEvNT_6ParamsE --------------------------
	.section	.nv.info._ZN7cutlass13device_kernelINS_4gemm6kernel13GemmUniversalIN4cute5tupleIJiiiiEEENS1_10collective13CollectiveMmaINS1_35MainloopSm100TmaUmmaWarpSpecializedILi26ELi2ELi4ENS5_IJNS4_1CILi1EEESB_SB_EEEEENS5_IJNSA_ILi64EEESE_NSA_ILi32EEEEEENS_6half_tENS5_IJlSB_lEEESH_SI_NS4_8TiledMMAINS4_8MMA_AtomIJNS4_20SM100_MMA_F16BF16_SSISH_SH_fLi64ELi64ELNS4_4UMMA5MajorE0ELSN_0ELNSM_7ScaleInE0ELSO_0EEEEEENS4_6LayoutISC_NS5_IJNSA_ILi0EEESS_SS_EEEEENS5_IJNS4_10UnderscoreESV_SV_EEEEENS4_13SM90_TMA_LOADENS4_14ComposedLayoutINS4_7SwizzleILi2ELi4ELi3EEENS4_18smem_ptr_flag_bitsILi16EEENSR_INS5_IJNSA_ILi8EEESF_EEENS5_IJSF_SB_EEEEEEEvNS4_8identityESY_S18_vS19_EENS_8epilogue10collective18CollectiveEpilogueINS1B_23Sm100TmaWarpSpecializedILi3ELi2ELi16ELb1ELb0EEEJSG_NS5_IJNSR_ISE_SB_EENSR_ISF_SB_EEEEESH_SI_SH_SI_NS1B_6fusion15FusionCallbacksIS1F_NS1J_17LinearCombinationISH_fSH_fLNS_15FloatRoundStyleE2EEESG_S1I_JEEENS4_5SM1004TMEM4LOAD26SM100_TMEM_LOAD_16dp256b4xESY_S18_NS4_17SM75_U32x4_LDSM_NENS4_14SM90_TMA_STOREES18_NS4_17SM90_U32x4_STSM_NENS4_39AutoVectorizingCopyWithAssumedAlignmentILi128EEEEEEvvEEEEvNT_6ParamsE,"",@"SHT_CUDA_INFO"
	.sectionflags	@""
	.align	4


	//----- nvinfo : EIATTR_CUDA_API_VERSION
	.align		4
        /*0000*/ 	.byte	0x04, 0x37
        /*0002*/ 	.short	(.L_31 - .L_30)
.L_30:
        /*0004*/ 	.word	0x00000082


	//----- nvinfo : EIATTR_KPARAM_INFO
	.align		4
.L_31:
        /*0008*/ 	.byte	0x04, 0x17
        /*000a*/ 	.short	(.L_33 - .L_32)
.L_32:
        /*000c*/ 	.word	0x00000000
        /*0010*/ 	.short	0x0000
        /*0012*/ 	.short	0x0000
        /*0014*/ 	.byte	0x00, 0xf0, 0x01, 0x20


	//----- nvinfo : EIATTR_AT_ENTRY_FRAGMENTS
	.align		4
.L_33:
        /*0018*/ 	.byte	0x04, 0x4f
        /*001a*/ 	.short	(.L_35 - .L_34)


	//   ....[0]....
.L_34:
        /*001c*/ 	.word	0x00000006


	//----- nvinfo : EIATTR_RESERVED_SMEM_USED
	.align		4
.L_35:
        /*0020*/ 	.byte	0x01, 0x41
	.zero		2


	//----- nvinfo : EIATTR_SPARSE_MMA_MASK
	.align		4
        /*0024*/ 	.byte	0x03, 0x50
        /*0026*/ 	.short	0x0000


	//----- nvinfo : EIATTR_TCGEN05_1CTA_USED
	.align		4
        /*0028*/ 	.byte	0x01, 0x51
	.zero		2


	//----- nvinfo : EIATTR_MAXREG_COUNT
	.align		4
        /*002c*/ 	.byte	0x03, 0x1b
        /*002e*/ 	.short	0x00ff


	//----- nvinfo : EIATTR_NUM_BARRIERS
	.align		4
        /*0030*/ 	.byte	0x02, 0x4c
        /*0032*/ 	.byte	0x07
	.zero		1


	//----- nvinfo : EIATTR_EXTERNS
	.align		4
        /*0034*/ 	.byte	0x04, 0x0f
        /*0036*/ 	.short	(.L_37 - .L_36)


	//   ....[0]....
	.align		4
.L_36:
        /*0038*/ 	.word	index@(__assertfail)


	//----- nvinfo : EIATTR_MERCURY_ISA_VERSION
	.align		4
.L_37:
        /*003c*/ 	.byte	0x03, 0x5f
        /*003e*/ 	.short	0x0101


	//----- nvinfo : EIATTR_INT_WARP_WIDE_INSTR_OFFSETS
	.align		4
        /*0040*/ 	.byte	0x04, 0x31
        /*0042*/ 	.short	(.L_39 - .L_38)


	//   ....[0]....
.L_38:
        /*0044*/ 	.word	0x00002090


	//   ....[1]....
        /*0048*/ 	.word	0x000046b0


	//   ....[2]....
        /*004c*/ 	.word	0x000046e0


	//   ....[3]....
        /*0050*/ 	.word	0x00004730


	//   ....[4]....
        /*0054*/ 	.word	0x00005010


	//   ....[5]....
        /*0058*/ 	.word	0x00005030


	//   ....[6]....
        /*005c*/ 	.word	0x00005300


	//   ....[7]....
        /*0060*/ 	.word	0x00005430


	//----- nvinfo : EIATTR_COOP_GROUP_MASK_REGIDS
	.align		4
.L_39:
        /*0064*/ 	.byte	0x04, 0x29
        /*0066*/ 	.short	(.L_41 - .L_40)


	//   ....[0]....
.L_40:
        /*0068*/ 	.word	0xffffffff


	//   ....[1]....
        /*006c*/ 	.word	0xffffffff


	//   ....[2]....
        /*0070*/ 	.word	0xffffffff


	//   ....[3]....
        /*0074*/ 	.word	0xffffffff


	//   ....[4]....
        /*0078*/ 	.word	0xffffffff


	//   ....[5]....
        /*007c*/ 	.word	0xffffffff


	//   ....[6]....
        /*0080*/ 	.word	0xffffffff


	//   ....[7]....
        /*0084*/ 	.word	0xffffffff


	//   ....[8]....
        /*0088*/ 	.word	0xffffffff


	//   ....[9]....
        /*008c*/ 	.word	0xffffffff


	//   ....[10]....
        /*0090*/ 	.word	0xffffffff


	//   ....[11]....
        /*0094*/ 	.word	0xffffffff


	//   ....[12]....
        /*0098*/ 	.word	0xffffffff


	//----- nvinfo : EIATTR_COOP_GROUP_INSTR_OFFSETS
	.align		4
.L_41:
        /*009c*/ 	.byte	0x04, 0x28
        /*009e*/ 	.short	(.L_43 - .L_42)


	//   ....[0]....
.L_42:
        /*00a0*/ 	.word	0x00000090


	//   ....[1]....
        /*00a4*/ 	.word	0x000004d0


	//   ....[2]....
        /*00a8*/ 	.word	0x00000930


	//   ....[3]....
        /*00ac*/ 	.word	0x00000ab0


	//   ....[4]....
        /*00b0*/ 	.word	0x00000bb0


	//   ....[5]....
        /*00b4*/ 	.word	0x00000d20


	//   ....[6]....
        /*00b8*/ 	.word	0x00000ec0


	//   ....[7]....
        /*00bc*/ 	.word	0x00001f70


	//   ....[8]....
        /*00c0*/ 	.word	0x000039b0


	//   ....[9]....
        /*00c4*/ 	.word	0x00003bc0


	//   ....[10]....
        /*00c8*/ 	.word	0x00003bf0


	//   ....[11]....
        /*00cc*/ 	.word	0x000045a0


	//   ....[12]....
        /*00d0*/ 	.word	0x000047d0


	//----- nvinfo : EIATTR_VRC_CTA_INIT_COUNT
	.align		4
.L_43:
        /*00d4*/ 	.byte	0x02, 0x4a
        /*00d6*/ 	.byte	0x80
	.zero		1


	//----- nvinfo : EIATTR_SYSCALL_OFFSETS
	.align		4
        /*00d8*/ 	.byte	0x04, 0x46
        /*00da*/ 	.short	(.L_45 - .L_44)


	//   ....[0]....
.L_44:
        /*00dc*/ 	.word	0x00006010


	//   ....[1]....
        /*00e0*/ 	.word	0x00006100


	//   ....[2]....
        /*00e4*/ 	.word	0x000068e0


	//   ....[3]....
        /*00e8*/ 	.word	0x00007220


	//----- nvinfo : EIATTR_MBARRIER_INSTR_OFFSETS
	.align		4
.L_45:
        /*00ec*/ 	.byte	0x04, 0x39
        /*00ee*/ 	.short	(.L_47 - .L_46)


	//   ....[0]....
.L_46:
        /*00f0*/ 	.word	0x000005d0
        /*00f4*/ 	.word	0x000000ff
        /*00f8*/ 	.word	0x00000000
        /*00fc*/ 	.short	0x0100
        /*00fe*/ 	.byte	0x05
	.zero		1


	//   ....[1]....
        /*0100*/ 	.word	0x000005e0
        /*0104*/ 	.word	0x000000ff
        /*0108*/ 	.word	0x000000d0
        /*010c*/ 	.short	0x0100
        /*010e*/ 	.byte	0x05
	.zero		1


	//   ....[2]....
        /*0110*/ 	.word	0x000005f0
        /*0114*/ 	.word	0x000000ff
        /*0118*/ 	.word	0x00000008
        /*011c*/ 	.short	0x0100
        /*011e*/ 	.byte	0x05
	.zero		1


	//   ....[3]....
        /*0120*/ 	.word	0x00000600
        /*0124*/ 	.word	0x000000ff
        /*0128*/ 	.word	0x000000d8
        /*012c*/ 	.short	0x0100
        /*012e*/ 	.byte	0x05
	.zero		1


	//   ....[4]....
        /*0130*/ 	.word	0x00000610
        /*0134*/ 	.word	0x000000ff
        /*0138*/ 	.word	0x00000010
        /*013c*/ 	.short	0x0100
        /*013e*/ 	.byte	0x05
	.zero		1


	//   ....[5]....
        /*0140*/ 	.word	0x00000620
        /*0144*/ 	.word	0x000000ff
        /*0148*/ 	.word	0x000000e0
        /*014c*/ 	.short	0x0100
        /*014e*/ 	.byte	0x05
	.zero		1


	//   ....[6]....
        /*0150*/ 	.word	0x00000630
        /*0154*/ 	.word	0x000000ff
        /*0158*/ 	.word	0x00000018
        /*015c*/ 	.short	0x0100
        /*015e*/ 	.byte	0x05
	.zero		1


	//   ....[7]....
        /*0160*/ 	.word	0x00000640
        /*0164*/ 	.word	0x000000ff
        /*0168*/ 	.word	0x000000e8
        /*016c*/ 	.short	0x0100
        /*016e*/ 	.byte	0x05
	.zero		1


	//   ....[8]....
        /*0170*/ 	.word	0x00000650
        /*0174*/ 	.word	0x000000ff
        /*0178*/ 	.word	0x00000020
        /*017c*/ 	.short	0x0100
        /*017e*/ 	.byte	0x05
	.zero		1


	//   ....[9]....
        /*0180*/ 	.word	0x00000660
        /*0184*/ 	.word	0x000000ff
        /*0188*/ 	.word	0x000000f0
        /*018c*/ 	.short	0x0100
        /*018e*/ 	.byte	0x05
	.zero		1


	//   ....[10]....
        /*0190*/ 	.word	0x00000670
        /*0194*/ 	.word	0x000000ff
        /*0198*/ 	.word	0x00000028
        /*019c*/ 	.short	0x0100
        /*019e*/ 	.byte	0x05
	.zero		1


	//   ....[11]....
        /*01a0*/ 	.word	0x00000680
        /*01a4*/ 	.word	0x000000ff
        /*01a8*/ 	.word	0x000000f8
        /*01ac*/ 	.short	0x0100
        /*01ae*/ 	.byte	0x05
	.zero		1


	//   ....[12]....
        /*01b0*/ 	.word	0x00000690
        /*01b4*/ 	.word	0x000000ff
        /*01b8*/ 	.word	0x00000030
        /*01bc*/ 	.short	0x0100
        /*01be*/ 	.byte	0x05
	.zero		1


	//   ....[13]....
        /*01c0*/ 	.word	0x000006a0
        /*01c4*/ 	.word	0x000000ff
        /*01c8*/ 	.word	0x00000100
        /*01cc*/ 	.short	0x0100
        /*01ce*/ 	.byte	0x05
	.zero		1


	//   ....[14]....
        /*01d0*/ 	.word	0x000006b0
        /*01d4*/ 	.word	0x000000ff
        /*01d8*/ 	.word	0x00000038
        /*01dc*/ 	.short	0x0100
        /*01de*/ 	.byte	0x05
	.zero		1


	//   ....[15]....
        /*01e0*/ 	.word	0x000006c0
        /*01e4*/ 	.word	0x000000ff
        /*01e8*/ 	.word	0x00000108
        /*01ec*/ 	.short	0x0100
        /*01ee*/ 	.byte	0x05
	.zero		1


	//   ....[16]....
        /*01f0*/ 	.word	0x000006d0
        /*01f4*/ 	.word	0x000000ff
        /*01f8*/ 	.word	0x00000040
        /*01fc*/ 	.short	0x0100
        /*01fe*/ 	.byte	0x05
	.zero		1


	//   ....[17]....
        /*0200*/ 	.word	0x000006e0
        /*0204*/ 	.word	0x000000ff
        /*0208*/ 	.word	0x00000110
        /*020c*/ 	.short	0x0100
        /*020e*/ 	.byte	0x05
	.zero		1


	//   ....[18]....
        /*0210*/ 	.word	0x000006f0
        /*0214*/ 	.word	0x000000ff
        /*0218*/ 	.word	0x00000048
        /*021c*/ 	.short	0x0100
        /*021e*/ 	.byte	0x05
	.zero		1


	//   ....[19]....
        /*0220*/ 	.word	0x00000700
        /*0224*/ 	.word	0x000000ff
        /*0228*/ 	.word	0x00000118
        /*022c*/ 	.short	0x0100
        /*022e*/ 	.byte	0x05
	.zero		1


	//   ....[20]....
        /*0230*/ 	.word	0x00000710
        /*0234*/ 	.word	0x000000ff
        /*0238*/ 	.word	0x00000050
        /*023c*/ 	.short	0x0100
        /*023e*/ 	.byte	0x05
	.zero		1


	//   ....[21]....
        /*0240*/ 	.word	0x00000720
        /*0244*/ 	.word	0x000000ff
        /*0248*/ 	.word	0x00000120
        /*024c*/ 	.short	0x0100
        /*024e*/ 	.byte	0x05
	.zero		1


	//   ....[22]....
        /*0250*/ 	.word	0x00000730
        /*0254*/ 	.word	0x000000ff
        /*0258*/ 	.word	0x00000058
        /*025c*/ 	.short	0x0100
        /*025e*/ 	.byte	0x05
	.zero		1


	//   ....[23]....
        /*0260*/ 	.word	0x00000740
        /*0264*/ 	.word	0x000000ff
        /*0268*/ 	.word	0x00000128
        /*026c*/ 	.short	0x0100
        /*026e*/ 	.byte	0x05
	.zero		1


	//   ....[24]....
        /*0270*/ 	.word	0x00000750
        /*0274*/ 	.word	0x000000ff
        /*0278*/ 	.word	0x00000060
        /*027c*/ 	.short	0x0100
        /*027e*/ 	.byte	0x05
	.zero		1


	//   ....[25]....
        /*0280*/ 	.word	0x00000760
        /*0284*/ 	.word	0x000000ff
        /*0288*/ 	.word	0x00000130
        /*028c*/ 	.short	0x0100
        /*028e*/ 	.byte	0x05
	.zero		1


	//   ....[26]....
        /*0290*/ 	.word	0x00000770
        /*0294*/ 	.word	0x000000ff
        /*0298*/ 	.word	0x00000068
        /*029c*/ 	.short	0x0100
        /*029e*/ 	.byte	0x05
	.zero		1


	//   ....[27]....
        /*02a0*/ 	.word	0x00000780
        /*02a4*/ 	.word	0x000000ff
        /*02a8*/ 	.word	0x00000138
        /*02ac*/ 	.short	0x0100
        /*02ae*/ 	.byte	0x05
	.zero		1


	//   ....[28]....
        /*02b0*/ 	.word	0x00000790
        /*02b4*/ 	.word	0x000000ff
        /*02b8*/ 	.word	0x00000070
        /*02bc*/ 	.short	0x0100
        /*02be*/ 	.byte	0x05
	.zero		1


	//   ....[29]....
        /*02c0*/ 	.word	0x000007a0
        /*02c4*/ 	.word	0x000000ff
        /*02c8*/ 	.word	0x00000140
        /*02cc*/ 	.short	0x0100
        /*02ce*/ 	.byte	0x05
	.zero		1


	//   ....[30]....
        /*02d0*/ 	.word	0x000007b0
        /*02d4*/ 	.word	0x000000ff
        /*02d8*/ 	.word	0x00000078
        /*02dc*/ 	.short	0x0100
        /*02de*/ 	.byte	0x05
	.zero		1


	//   ....[31]....
        /*02e0*/ 	.word	0x000007c0
        /*02e4*/ 	.word	0x000000ff
        /*02e8*/ 	.word	0x00000148
        /*02ec*/ 	.short	0x0100
        /*02ee*/ 	.byte	0x05
	.zero		1


	//   ....[32]....
        /*02f0*/ 	.word	0x000007d0
        /*02f4*/ 	.word	0x000000ff
        /*02f8*/ 	.word	0x00000080
        /*02fc*/ 	.short	0x0100
        /*02fe*/ 	.byte	0x05
	.zero		1


	//   ....[33]....
        /*0300*/ 	.word	0x000007e0
        /*0304*/ 	.word	0x000000ff
        /*0308*/ 	.word	0x00000150
        /*030c*/ 	.short	0x0100
        /*030e*/ 	.byte	0x05
	.zero		1


	//   ....[34]....
        /*0310*/ 	.word	0x000007f0
        /*0314*/ 	.word	0x000000ff
        /*0318*/ 	.word	0x00000088
        /*031c*/ 	.short	0x0100
        /*031e*/ 	.byte	0x05
	.zero		1


	//   ....[35]....
        /*0320*/ 	.word	0x00000800
        /*0324*/ 	.word	0x000000ff
        /*0328*/ 	.word	0x00000158
        /*032c*/ 	.short	0x0100
        /*032e*/ 	.byte	0x05
	.zero		1


	//   ....[36]....
        /*0330*/ 	.word	0x00000810
        /*0334*/ 	.word	0x000000ff
        /*0338*/ 	.word	0x00000090
        /*033c*/ 	.short	0x0100
        /*033e*/ 	.byte	0x05
	.zero		1


	//   ....[37]....
        /*0340*/ 	.word	0x00000820
        /*0344*/ 	.word	0x000000ff
        /*0348*/ 	.word	0x00000160
        /*034c*/ 	.short	0x0100
        /*034e*/ 	.byte	0x05
	.zero		1


	//   ....[38]....
        /*0350*/ 	.word	0x00000830
        /*0354*/ 	.word	0x000000ff
        /*0358*/ 	.word	0x00000098
        /*035c*/ 	.short	0x0100
        /*035e*/ 	.byte	0x05
	.zero		1


	//   ....[39]....
        /*0360*/ 	.word	0x00000840
        /*0364*/ 	.word	0x000000ff
        /*0368*/ 	.word	0x00000168
        /*036c*/ 	.short	0x0100
        /*036e*/ 	.byte	0x05
	.zero		1


	//   ....[40]....
        /*0370*/ 	.word	0x00000850
        /*0374*/ 	.word	0x000000ff
        /*0378*/ 	.word	0x000000a0
        /*037c*/ 	.short	0x0100
        /*037e*/ 	.byte	0x05
	.zero		1


	//   ....[41]....
        /*0380*/ 	.word	0x00000860
        /*0384*/ 	.word	0x000000ff
        /*0388*/ 	.word	0x00000170
        /*038c*/ 	.short	0x0100
        /*038e*/ 	.byte	0x05
	.zero		1


	//   ....[42]....
        /*0390*/ 	.word	0x00000870
        /*0394*/ 	.word	0x000000ff
        /*0398*/ 	.word	0x000000a8
        /*039c*/ 	.short	0x0100
        /*039e*/ 	.byte	0x05
	.zero		1


	//   ....[43]....
        /*03a0*/ 	.word	0x00000880
        /*03a4*/ 	.word	0x000000ff
        /*03a8*/ 	.word	0x00000178
        /*03ac*/ 	.short	0x0100
        /*03ae*/ 	.byte	0x05
	.zero		1


	//   ....[44]....
        /*03b0*/ 	.word	0x00000890
        /*03b4*/ 	.word	0x000000ff
        /*03b8*/ 	.word	0x000000b0
        /*03bc*/ 	.short	0x0100
        /*03be*/ 	.byte	0x05
	.zero		1


	//   ....[45]....
        /*03c0*/ 	.word	0x000008a0
        /*03c4*/ 	.word	0x000000ff
        /*03c8*/ 	.word	0x00000180
        /*03cc*/ 	.short	0x0100
        /*03ce*/ 	.byte	0x05
	.zero		1


	//   ....[46]....
        /*03d0*/ 	.word	0x000008b0
        /*03d4*/ 	.word	0x000000ff
        /*03d8*/ 	.word	0x000000b8
        /*03dc*/ 	.short	0x0100
        /*03de*/ 	.byte	0x05
	.zero		1


	//   ....[47]....
        /*03e0*/ 	.word	0x000008c0
        /*03e4*/ 	.word	0x000000ff
        /*03e8*/ 	.word	0x00000188
        /*03ec*/ 	.short	0x0100
        /*03ee*/ 	.byte	0x05
	.zero		1


	//   ....[48]....
        /*03f0*/ 	.word	0x000008d0
        /*03f4*/ 	.word	0x000000ff
        /*03f8*/ 	.word	0x000000c0
        /*03fc*/ 	.short	0x0100
        /*03fe*/ 	.byte	0x05
	.zero		1


	//   ....[49]....
        /*0400*/ 	.word	0x000008e0
        /*0404*/ 	.word	0x000000ff
        /*0408*/ 	.word	0x00000190
        /*040c*/ 	.short	0x0100
        /*040e*/ 	.byte	0x05
	.zero		1


	//   ....[50]....
        /*0410*/ 	.word	0x000008f0
        /*0414*/ 	.word	0x000000ff
        /*0418*/ 	.word	0x000000c8
        /*041c*/ 	.short	0x0100
        /*041e*/ 	.byte	0x05
	.zero		1


	//   ....[51]....
        /*0420*/ 	.word	0x00000900
        /*0424*/ 	.word	0x000000ff
        /*0428*/ 	.word	0x00000198
        /*042c*/ 	.short	0x0100
        /*042e*/ 	.byte	0x05
	.zero		1


	//   ....[52]....
        /*0430*/ 	.word	0x00000a40
        /*0434*/ 	.word	0x000000ff
        /*0438*/ 	.word	0x000001a0
        /*043c*/ 	.short	0x0100
        /*043e*/ 	.byte	0x07
	.zero		1


	//   ....[53]....
        /*0440*/ 	.word	0x00000a50
        /*0444*/ 	.word	0x000000ff
        /*0448*/ 	.word	0x000001b8
        /*044c*/ 	.short	0x0100
        /*044e*/ 	.byte	0x07
	.zero		1


	//   ....[54]....
        /*0450*/ 	.word	0x00000a60
        /*0454*/ 	.word	0x000000ff
        /*0458*/ 	.word	0x000001a8
        /*045c*/ 	.short	0x0100
        /*045e*/ 	.byte	0x07
	.zero		1


	//   ....[55]....
        /*0460*/ 	.word	0x00000a70
        /*0464*/ 	.word	0x000000ff
        /*0468*/ 	.word	0x000001c0
        /*046c*/ 	.short	0x0100
        /*046e*/ 	.byte	0x07
	.zero		1


	//   ....[56]....
        /*0470*/ 	.word	0x00000a80
        /*0474*/ 	.word	0x000000ff
        /*0478*/ 	.word	0x000001b0
        /*047c*/ 	.short	0x0100
        /*047e*/ 	.byte	0x07
	.zero		1


	//   ....[57]....
        /*0480*/ 	.word	0x00000a90
        /*0484*/ 	.word	0x000000ff
        /*0488*/ 	.word	0x000001c8
        /*048c*/ 	.short	0x0100
        /*048e*/ 	.byte	0x07
	.zero		1


	//   ....[58]....
        /*0490*/ 	.word	0x00000b80
        /*0494*/ 	.word	0x000000ff
        /*0498*/ 	.word	0x000001d0
        /*049c*/ 	.short	0x0100
        /*049e*/ 	.byte	0x05
	.zero		1


	//   ....[59]....
        /*04a0*/ 	.word	0x00000b90
        /*04a4*/ 	.word	0x000000ff
        /*04a8*/ 	.word	0x000001d8
        /*04ac*/ 	.short	0x0100
        /*04ae*/ 	.byte	0x05
	.zero		1


	//   ....[60]....
        /*04b0*/ 	.word	0x00000cd0
        /*04b4*/ 	.word	0x000000ff
        /*04b8*/ 	.word	0x000001e0
        /*04bc*/ 	.short	0x0100
        /*04be*/ 	.byte	0x05
	.zero		1


	//   ....[61]....
        /*04c0*/ 	.word	0x00000ce0
        /*04c4*/ 	.word	0x000000ff
        /*04c8*/ 	.word	0x000001f0
        /*04cc*/ 	.short	0x0100
        /*04ce*/ 	.byte	0x05
	.zero		1


	//   ....[62]....
        /*04d0*/ 	.word	0x00000cf0
        /*04d4*/ 	.word	0x000000ff
        /*04d8*/ 	.word	0x000001e8
        /*04dc*/ 	.short	0x0100
        /*04de*/ 	.byte	0x05
	.zero		1


	//   ....[63]....
        /*04e0*/ 	.word	0x00000d00
        /*04e4*/ 	.word	0x000000ff
        /*04e8*/ 	.word	0x000001f8
        /*04ec*/ 	.short	0x0100
        /*04ee*/ 	.byte	0x05
	.zero		1


	//   ....[64]....
        /*04f0*/ 	.word	0x00000e30
        /*04f4*/ 	.word	0x000000ff
        /*04f8*/ 	.word	0x00000200
        /*04fc*/ 	.short	0x0100
        /*04fe*/ 	.byte	0x07
	.zero		1


	//   ....[65]....
        /*0500*/ 	.word	0x00000e40
        /*0504*/ 	.word	0x000000ff
        /*0508*/ 	.word	0x00000220
        /*050c*/ 	.short	0x0100
        /*050e*/ 	.byte	0x07
	.zero		1


	//   ....[66]....
        /*0510*/ 	.word	0x00000e50
        /*0514*/ 	.word	0x000000ff
        /*0518*/ 	.word	0x00000208
        /*051c*/ 	.short	0x0100
        /*051e*/ 	.byte	0x07
	.zero		1


	//   ....[67]....
        /*0520*/ 	.word	0x00000e60
        /*0524*/ 	.word	0x000000ff
        /*0528*/ 	.word	0x00000228
        /*052c*/ 	.short	0x0100
        /*052e*/ 	.byte	0x07
	.zero		1


	//   ....[68]....
        /*0530*/ 	.word	0x00000e70
        /*0534*/ 	.word	0x000000ff
        /*0538*/ 	.word	0x00000210
        /*053c*/ 	.short	0x0100
        /*053e*/ 	.byte	0x07
	.zero		1


	//   ....[69]....
        /*0540*/ 	.word	0x00000e80
        /*0544*/ 	.word	0x000000ff
        /*0548*/ 	.word	0x00000230
        /*054c*/ 	.short	0x0100
        /*054e*/ 	.byte	0x07
	.zero		1


	//   ....[70]....
        /*0550*/ 	.word	0x00000e90
        /*0554*/ 	.word	0x000000ff
        /*0558*/ 	.word	0x00000218
        /*055c*/ 	.short	0x0100
        /*055e*/ 	.byte	0x07
	.zero		1


	//   ....[71]....
        /*0560*/ 	.word	0x00000ea0
        /*0564*/ 	.word	0x000000ff
        /*0568*/ 	.word	0x00000238
        /*056c*/ 	.short	0x0100
        /*056e*/ 	.byte	0x07
	.zero		1


	//   ....[72]....
        /*0570*/ 	.word	0x00000f90
        /*0574*/ 	.word	0x000000ff
        /*0578*/ 	.word	0x00000240
        /*057c*/ 	.short	0x0100
        /*057e*/ 	.byte	0x05
	.zero		1


	//   ....[73]....
        /*0580*/ 	.word	0x00000fa0
        /*0584*/ 	.word	0x000000ff
        /*0588*/ 	.word	0x00000250
        /*058c*/ 	.short	0x0100
        /*058e*/ 	.byte	0x05
	.zero		1


	//   ....[74]....
        /*0590*/ 	.word	0x00000fb0
        /*0594*/ 	.word	0x000000ff
        /*0598*/ 	.word	0x00000248
        /*059c*/ 	.short	0x0100
        /*059e*/ 	.byte	0x05
	.zero		1


	//   ....[75]....
        /*05a0*/ 	.word	0x00000fc0
        /*05a4*/ 	.word	0x000000ff
        /*05a8*/ 	.word	0x00000258
        /*05ac*/ 	.short	0x0100
        /*05ae*/ 	.byte	0x05
	.zero		1


	//   ....[76]....
        /*05b0*/ 	.word	0x00001890
        /*05b4*/ 	.word	0x00000002
        /*05b8*/ 	.word	0x00000250
        /*05bc*/ 	.short	0x010a
        /*05be*/ 	.byte	0xff
	.zero		1


	//   ....[77]....
        /*05c0*/ 	.word	0x000018c0
        /*05c4*/ 	.word	0x00000002
        /*05c8*/ 	.word	0x00000240
        /*05cc*/ 	.short	0x0101
        /*05ce*/ 	.byte	0xff
	.zero		1


	//   ....[78]....
        /*05d0*/ 	.word	0x00001990
        /*05d4*/ 	.word	0x000000ff
        /*05d8*/ 	.word	0x000000d0
        /*05dc*/ 	.short	0x010a
        /*05de*/ 	.byte	0x08
	.zero		1


	//   ....[79]....
        /*05e0*/ 	.word	0x00001a30
        /*05e4*/ 	.word	0x000000ff
        /*05e8*/ 	.word	0x000000d0
        /*05ec*/ 	.short	0x010a
        /*05ee*/ 	.byte	0x21
	.zero		1


	//   ....[80]....
        /*05f0*/ 	.word	0x00001b90
        /*05f4*/ 	.word	0x000000ff
        /*05f8*/ 	.word	0x000000d0
        /*05fc*/ 	.short	0x010a
        /*05fe*/ 	.byte	0x08
	.zero		1


	//   ....[81]....
        /*0600*/ 	.word	0x00001c80
        /*0604*/ 	.word	0x000000ff
        /*0608*/ 	.word	0x000001d8
        /*060c*/ 	.short	0x0101
        /*060e*/ 	.byte	0x04
	.zero		1


	//   ....[82]....
        /*0610*/ 	.word	0x00001ca0
        /*0614*/ 	.word	0x000000ff
        /*0618*/ 	.word	0x000000d0
        /*061c*/ 	.short	0x010a
        /*061e*/ 	.byte	0x08
	.zero		1


	//   ....[83]....
        /*0620*/ 	.word	0x00001d20
        /*0624*/ 	.word	0x000000ff
        /*0628*/ 	.word	0x000000d0
        /*062c*/ 	.short	0x010a
        /*062e*/ 	.byte	0x11
	.zero		1


	//   ....[84]....
        /*0630*/ 	.word	0x00001e80
        /*0634*/ 	.word	0x000000ff
        /*0638*/ 	.word	0x000000d0
        /*063c*/ 	.short	0x010a
        /*063e*/ 	.byte	0x08
	.zero		1


	//   ....[85]....
        /*0640*/ 	.word	0x00001fa0
        /*0644*/ 	.word	0x00000002
        /*0648*/ 	.word	0x000001e0
        /*064c*/ 	.short	0x010a
        /*064e*/ 	.byte	0xff
	.zero		1


	//   ....[86]....
        /*0650*/ 	.word	0x00002060
        /*0654*/ 	.word	0x00000002
        /*0658*/ 	.word	0x00000000
        /*065c*/ 	.short	0x0101
        /*065e*/ 	.byte	0xff
	.zero		1


	//   ....[87]....
        /*0660*/ 	.word	0x000025c0
        /*0664*/ 	.word	0x000000ff
        /*0668*/ 	.word	0x00000000
        /*066c*/ 	.short	0x010a
        /*066e*/ 	.byte	0x05
	.zero		1


	//   ....[88]....
        /*0670*/ 	.word	0x00002650
        /*0674*/ 	.word	0x000000ff
        /*0678*/ 	.word	0x00000000
        /*067c*/ 	.short	0x010a
        /*067e*/ 	.byte	0x05
	.zero		1


	//   ....[89]....
        /*0680*/ 	.word	0x000026e0
        /*0684*/ 	.word	0x000000ff
        /*0688*/ 	.word	0x00000000
        /*068c*/ 	.short	0x010a
        /*068e*/ 	.byte	0x05
	.zero		1


	//   ....[90]....
        /*0690*/ 	.word	0x00002770
        /*0694*/ 	.word	0x000000ff
        /*0698*/ 	.word	0x00000000
        /*069c*/ 	.short	0x010a
        /*069e*/ 	.byte	0x05
	.zero		1


	//   ....[91]....
        /*06a0*/ 	.word	0x00002800
        /*06a4*/ 	.word	0x000000ff
        /*06a8*/ 	.word	0x00000000
        /*06ac*/ 	.short	0x010a
        /*06ae*/ 	.byte	0x05
	.zero		1


	//   ....[92]....
        /*06b0*/ 	.word	0x00002890
        /*06b4*/ 	.word	0x000000ff
        /*06b8*/ 	.word	0x00000000
        /*06bc*/ 	.short	0x010a
        /*06be*/ 	.byte	0x05
	.zero		1


	//   ....[93]....
        /*06c0*/ 	.word	0x00002920
        /*06c4*/ 	.word	0x000000ff
        /*06c8*/ 	.word	0x00000000
        /*06cc*/ 	.short	0x010a
        /*06ce*/ 	.byte	0x05
	.zero		1


	//   ....[94]....
        /*06d0*/ 	.word	0x000029b0
        /*06d4*/ 	.word	0x000000ff
        /*06d8*/ 	.word	0x00000000
        /*06dc*/ 	.short	0x010a
        /*06de*/ 	.byte	0x05
	.zero		1


	//   ....[95]....
        /*06e0*/ 	.word	0x00002a40
        /*06e4*/ 	.word	0x000000ff
        /*06e8*/ 	.word	0x00000000
        /*06ec*/ 	.short	0x010a
        /*06ee*/ 	.byte	0x05
	.zero		1


	//   ....[96]....
        /*06f0*/ 	.word	0x00002ad0
        /*06f4*/ 	.word	0x000000ff
        /*06f8*/ 	.word	0x00000000
        /*06fc*/ 	.short	0x010a
        /*06fe*/ 	.byte	0x05
	.zero		1


	//   ....[97]....
        /*0700*/ 	.word	0x00002b60
        /*0704*/ 	.word	0x000000ff
        /*0708*/ 	.word	0x00000000
        /*070c*/ 	.short	0x010a
        /*070e*/ 	.byte	0x05
	.zero		1


	//   ....[98]....
        /*0710*/ 	.word	0x00002bf0
        /*0714*/ 	.word	0x000000ff
        /*0718*/ 	.word	0x00000000
        /*071c*/ 	.short	0x010a
        /*071e*/ 	.byte	0x05
	.zero		1


	//   ....[99]....
        /*0720*/ 	.word	0x00002c80
        /*0724*/ 	.word	0x000000ff
        /*0728*/ 	.word	0x00000000
        /*072c*/ 	.short	0x010a
        /*072e*/ 	.byte	0x05
	.zero		1


	//   ....[100]....
        /*0730*/ 	.word	0x00002d10
        /*0734*/ 	.word	0x000000ff
        /*0738*/ 	.word	0x00000000
        /*073c*/ 	.short	0x010a
        /*073e*/ 	.byte	0x05
	.zero		1


	//   ....[101]....
        /*0740*/ 	.word	0x00002da0
        /*0744*/ 	.word	0x000000ff
        /*0748*/ 	.word	0x00000000
        /*074c*/ 	.short	0x010a
        /*074e*/ 	.byte	0x05
	.zero		1


	//   ....[102]....
        /*0750*/ 	.word	0x00002e30
        /*0754*/ 	.word	0x000000ff
        /*0758*/ 	.word	0x00000000
        /*075c*/ 	.short	0x010a
        /*075e*/ 	.byte	0x05
	.zero		1


	//   ....[103]....
        /*0760*/ 	.word	0x00002ec0
        /*0764*/ 	.word	0x000000ff
        /*0768*/ 	.word	0x00000000
        /*076c*/ 	.short	0x010a
        /*076e*/ 	.byte	0x05
	.zero		1


	//   ....[104]....
        /*0770*/ 	.word	0x00002f50
        /*0774*/ 	.word	0x000000ff
        /*0778*/ 	.word	0x00000000
        /*077c*/ 	.short	0x010a
        /*077e*/ 	.byte	0x05
	.zero		1


	//   ....[105]....
        /*0780*/ 	.word	0x00002fe0
        /*0784*/ 	.word	0x000000ff
        /*0788*/ 	.word	0x00000000
        /*078c*/ 	.short	0x010a
        /*078e*/ 	.byte	0x05
	.zero		1


	//   ....[106]....
        /*0790*/ 	.word	0x00003070
        /*0794*/ 	.word	0x000000ff
        /*0798*/ 	.word	0x00000000
        /*079c*/ 	.short	0x010a
        /*079e*/ 	.byte	0x05
	.zero		1


	//   ....[107]....
        /*07a0*/ 	.word	0x00003100
        /*07a4*/ 	.word	0x000000ff
        /*07a8*/ 	.word	0x00000000
        /*07ac*/ 	.short	0x010a
        /*07ae*/ 	.byte	0x05
	.zero		1


	//   ....[108]....
        /*07b0*/ 	.word	0x00003190
        /*07b4*/ 	.word	0x000000ff
        /*07b8*/ 	.word	0x00000000
        /*07bc*/ 	.short	0x010a
        /*07be*/ 	.byte	0x05
	.zero		1


	//   ....[109]....
        /*07c0*/ 	.word	0x00003220
        /*07c4*/ 	.word	0x000000ff
        /*07c8*/ 	.word	0x00000000
        /*07cc*/ 	.short	0x010a
        /*07ce*/ 	.byte	0x05
	.zero		1


	//   ....[110]....
        /*07d0*/ 	.word	0x000032b0
        /*07d4*/ 	.word	0x000000ff
        /*07d8*/ 	.word	0x00000000
        /*07dc*/ 	.short	0x010a
        /*07de*/ 	.byte	0x05
	.zero		1


	//   ....[111]....
        /*07e0*/ 	.word	0x00003340
        /*07e4*/ 	.word	0x000000ff
        /*07e8*/ 	.word	0x00000000
        /*07ec*/ 	.short	0x010a
        /*07ee*/ 	.byte	0x05
	.zero		1


	//   ....[112]....
        /*07f0*/ 	.word	0x000033e0
        /*07f4*/ 	.word	0x00000000
        /*07f8*/ 	.word	0x00000000
        /*07fc*/ 	.short	0x010a
        /*07fe*/ 	.byte	0xff
	.zero		1


	//   ....[113]....
        /*0800*/ 	.word	0x00003500
        /*0804*/ 	.word	0x00000000
        /*0808*/ 	.word	0x00000240
        /*080c*/ 	.short	0x010a
        /*080e*/ 	.byte	0xff
	.zero		1


	//   ....[114]....
        /*0810*/ 	.word	0x00003570
        /*0814*/ 	.word	0x00000000
        /*0818*/ 	.word	0x00000000
        /*081c*/ 	.short	0x0101
        /*081e*/ 	.byte	0xff
	.zero		1


	//   ....[115]....
        /*0820*/ 	.word	0x00003590
        /*0824*/ 	.word	0x000000ff
        /*0828*/ 	.word	0x000001f0
        /*082c*/ 	.short	0x010a
        /*082e*/ 	.byte	0x05
	.zero		1


	//   ....[116]....
        /*0830*/ 	.word	0x000036b0
        /*0834*/ 	.word	0x00000000
        /*0838*/ 	.word	0x000001e0
        /*083c*/ 	.short	0x010a
        /*083e*/ 	.byte	0xff
	.zero		1


	//   ....[117]....
        /*0840*/ 	.word	0x000037b0
        /*0844*/ 	.word	0x00000000
        /*0848*/ 	.word	0x00000000
        /*084c*/ 	.short	0x0101
        /*084e*/ 	.byte	0xff
	.zero		1


	//   ....[118]....
        /*0850*/ 	.word	0x00003840
        /*0854*/ 	.word	0x000000ff
        /*0858*/ 	.word	0x000001f0
        /*085c*/ 	.short	0x0106
        /*085e*/ 	.byte	0x05
	.zero		1


	//   ....[119]....
        /*0860*/ 	.word	0x00003860
        /*0864*/ 	.word	0x000000ff
        /*0868*/ 	.word	0x000001f0
        /*086c*/ 	.short	0x010a
        /*086e*/ 	.byte	0x05
	.zero		1


	//   ....[120]....
        /*0870*/ 	.word	0x000038f0
        /*0874*/ 	.word	0x000000ff
        /*0878*/ 	.word	0x000001f0
        /*087c*/ 	.short	0x0106
        /*087e*/ 	.byte	0x04
	.zero		1


	//   ....[121]....
        /*0880*/ 	.word	0x00003930
        /*0884*/ 	.word	0x00000000
        /*0888*/ 	.word	0x000001f0
        /*088c*/ 	.short	0x010a
        /*088e*/ 	.byte	0xff
	.zero		1


	//   ....[122]....
        /*0890*/ 	.word	0x00003e30
        /*0894*/ 	.word	0x00000000
        /*0898*/ 	.word	0x000001e0
        /*089c*/ 	.short	0x010a
        /*089e*/ 	.byte	0xff
	.zero		1


	//   ....[123]....
        /*08a0*/ 	.word	0x00003f30
        /*08a4*/ 	.word	0x00000003
        /*08a8*/ 	.word	0x00000000
        /*08ac*/ 	.short	0x0101
        /*08ae*/ 	.byte	0xff
	.zero		1


	//   ....[124]....
        /*08b0*/ 	.word	0x00003f40
        /*08b4*/ 	.word	0x000000ff
        /*08b8*/ 	.word	0x00000000
        /*08bc*/ 	.short	0x010a
        /*08be*/ 	.byte	0x04
	.zero		1


	//   ....[125]....
        /*08c0*/ 	.word	0x00003fc0
        /*08c4*/ 	.word	0x000000ff
        /*08c8*/ 	.word	0x00000220
        /*08cc*/ 	.short	0x010a
        /*08ce*/ 	.byte	0x08
	.zero		1


	//   ....[126]....
        /*08d0*/ 	.word	0x000040a0
        /*08d4*/ 	.word	0x000000ff
        /*08d8*/ 	.word	0x00000000
        /*08dc*/ 	.short	0x010a
        /*08de*/ 	.byte	0x07
	.zero		1


	//   ....[127]....
        /*08e0*/ 	.word	0x000041e0
        /*08e4*/ 	.word	0x000000ff
        /*08e8*/ 	.word	0x00000000
        /*08ec*/ 	.short	0x010a
        /*08ee*/ 	.byte	0x04
	.zero		1


	//   ....[128]....
        /*08f0*/ 	.word	0x000043d0
        /*08f4*/ 	.word	0x000000ff
        /*08f8*/ 	.word	0x00000000
        /*08fc*/ 	.short	0x010a
        /*08fe*/ 	.byte	0x05
	.zero		1


	//   ....[129]....
        /*0900*/ 	.word	0x00004460
        /*0904*/ 	.word	0x000000ff
        /*0908*/ 	.word	0x00000000
        /*090c*/ 	.short	0x010a
        /*090e*/ 	.byte	0x05
	.zero		1


	//   ....[130]....
        /*0910*/ 	.word	0x000044f0
        /*0914*/ 	.word	0x000000ff
        /*0918*/ 	.word	0x00000000
        /*091c*/ 	.short	0x010a
        /*091e*/ 	.byte	0x05
	.zero		1


	//   ....[131]....
        /*0920*/ 	.word	0x00004580
        /*0924*/ 	.word	0x000000ff
        /*0928*/ 	.word	0x00000000
        /*092c*/ 	.short	0x010a
        /*092e*/ 	.byte	0x07
	.zero		1


	//   ....[132]....
        /*0930*/ 	.word	0x000049b0
        /*0934*/ 	.word	0x00000000
        /*0938*/ 	.word	0x000001e0
        /*093c*/ 	.short	0x010a
        /*093e*/ 	.byte	0xff
	.zero		1


	//   ....[133]....
        /*0940*/ 	.word	0x00004a70
        /*0944*/ 	.word	0x00000000
        /*0948*/ 	.word	0x00000000
        /*094c*/ 	.short	0x0101
        /*094e*/ 	.byte	0xff
	.zero		1


	//   ....[134]....
        /*0950*/ 	.word	0x00004d90
        /*0954*/ 	.word	0x000000ff
        /*0958*/ 	.word	0x000001d8
        /*095c*/ 	.short	0x010a
        /*095e*/ 	.byte	0x07
	.zero		1


	//   ....[135]....
        /*0960*/ 	.word	0x00004fb0
        /*0964*/ 	.word	0x000000ff
        /*0968*/ 	.word	0x000001b8
        /*096c*/ 	.short	0x010a
        /*096e*/ 	.byte	0x0f
	.zero		1


	//   ....[136]....
        /*0970*/ 	.word	0x000051b0
        /*0974*/ 	.word	0x000000ff
        /*0978*/ 	.word	0x000001a0
        /*097c*/ 	.short	0x010b
        /*097e*/ 	.byte	0x0f
	.zero		1


	//   ....[137]....
        /*0980*/ 	.word	0x00005200
        /*0984*/ 	.word	0x000000ff
        /*0988*/ 	.word	0x00000000
        /*098c*/ 	.short	0x0101
        /*098e*/ 	.byte	0x10
	.zero		1


	//   ....[138]....
        /*0990*/ 	.word	0x00005240
        /*0994*/ 	.word	0x000000ff
        /*0998*/ 	.word	0x000001b8
        /*099c*/ 	.short	0x010a
        /*099e*/ 	.byte	0x0d
	.zero		1


	//   ....[139]....
        /*09a0*/ 	.word	0x00005480
        /*09a4*/ 	.word	0x000000ff
        /*09a8*/ 	.word	0x000001a0
        /*09ac*/ 	.short	0x010b
        /*09ae*/ 	.byte	0x0d
	.zero		1


	//   ....[140]....
        /*09b0*/ 	.word	0x000054f0
        /*09b4*/ 	.word	0x000000ff
        /*09b8*/ 	.word	0x00000000
        /*09bc*/ 	.short	0x0101
        /*09be*/ 	.byte	0x0f
	.zero		1


	//   ....[141]....
        /*09c0*/ 	.word	0x00005540
        /*09c4*/ 	.word	0x000000ff
        /*09c8*/ 	.word	0x00000000
        /*09cc*/ 	.short	0x010a
        /*09ce*/ 	.byte	0x04
	.zero		1


	//   ....[142]....
        /*09d0*/ 	.word	0x000055d0
        /*09d4*/ 	.word	0x000000ff
        /*09d8*/ 	.word	0x00000000
        /*09dc*/ 	.short	0x010a
        /*09de*/ 	.byte	0x04
	.zero		1


	//   ....[143]....
        /*09e0*/ 	.word	0x00005670
        /*09e4*/ 	.word	0x00000000
        /*09e8*/ 	.word	0x00000000
        /*09ec*/ 	.short	0x010a
        /*09ee*/ 	.byte	0xff
	.zero		1


	//   ....[144]....
        /*09f0*/ 	.word	0x000059e0
        /*09f4*/ 	.word	0x00000000
        /*09f8*/ 	.word	0x000001e0
        /*09fc*/ 	.short	0x010a
        /*09fe*/ 	.byte	0xff
	.zero		1


	//   ....[145]....
        /*0a00*/ 	.word	0x00005af0
        /*0a04*/ 	.word	0x00000000
        /*0a08*/ 	.word	0x00000000
        /*0a0c*/ 	.short	0x0101
        /*0a0e*/ 	.byte	0xff
	.zero		1


	//   ....[146]....
        /*0a10*/ 	.word	0x00006500
        /*0a14*/ 	.word	0x00000002
        /*0a18*/ 	.word	0x000001a0
        /*0a1c*/ 	.short	0x010a
        /*0a1e*/ 	.byte	0xff
	.zero		1


	//   ....[147]....
        /*0a20*/ 	.word	0x00006540
        /*0a24*/ 	.word	0x0000002c
        /*0a28*/ 	.word	0x00000200
        /*0a2c*/ 	.short	0x010a
        /*0a2e*/ 	.byte	0xff
	.zero		1


	//   ....[148]....
        /*0a30*/ 	.word	0x00006630
        /*0a34*/ 	.word	0x00000002
        /*0a38*/ 	.word	0x000001a0
        /*0a3c*/ 	.short	0x010a
        /*0a3e*/ 	.byte	0xff
	.zero		1


	//   ....[149]....
        /*0a40*/ 	.word	0x000067c0
        /*0a44*/ 	.word	0x0000002c
        /*0a48*/ 	.word	0x00000200
        /*0a4c*/ 	.short	0x010a
        /*0a4e*/ 	.byte	0xff
	.zero		1


	//   ....[150]....
        /*0a50*/ 	.word	0x00006f80
        /*0a54*/ 	.word	0x00000000
        /*0a58*/ 	.word	0x00000000
        /*0a5c*/ 	.short	0x0101
        /*0a5e*/ 	.byte	0xff
	.zero		1


	//   ....[151]....
        /*0a60*/ 	.word	0x00006f90
        /*0a64*/ 	.word	0x00000002
        /*0a68*/ 	.word	0x000001a0
        /*0a6c*/ 	.short	0x010a
        /*0a6e*/ 	.byte	0xff
	.zero		1


	//   ....[152]....
        /*0a70*/ 	.word	0x00007050
        /*0a74*/ 	.word	0x00000002
        /*0a78*/ 	.word	0x000001a0
        /*0a7c*/ 	.short	0x010a
        /*0a7e*/ 	.byte	0xff
	.zero		1


	//   ....[153]....
        /*0a80*/ 	.word	0x00007380
        /*0a84*/ 	.word	0x000000ff
        /*0a88*/ 	.word	0x00000000
        /*0a8c*/ 	.short	0x0101
        /*0a8e*/ 	.byte	0x05
	.zero		1


	//   ....[154]....
        /*0a90*/ 	.word	0x00007940
        /*0a94*/ 	.word	0x00000000
        /*0a98*/ 	.word	0x00000000
        /*0a9c*/ 	.short	0x0101
        /*0a9e*/ 	.byte	0xff
	.zero		1


	//   ....[155]....
        /*0aa0*/ 	.word	0x00007bb0
        /*0aa4*/ 	.word	0x000000ff
        /*0aa8*/ 	.word	0x00000000
        /*0aac*/ 	.short	0x0101
        /*0aae*/ 	.byte	0x04
	.zero		1


	//   ....[156]....
        /*0ab0*/ 	.word	0x00007bd0
        /*0ab4*/ 	.word	0x00000002
        /*0ab8*/ 	.word	0x00000250
        /*0abc*/ 	.short	0x010a
        /*0abe*/ 	.byte	0xff
	.zero		1


	//   ....[157]....
        /*0ac0*/ 	.word	0x00007c30
        /*0ac4*/ 	.word	0x00000002
        /*0ac8*/ 	.word	0x000000d0
        /*0acc*/ 	.short	0x010a
        /*0ace*/ 	.byte	0xff
	.zero		1


	//   ....[158]....
        /*0ad0*/ 	.word	0x00007c90
        /*0ad4*/ 	.word	0x00000002
        /*0ad8*/ 	.word	0x000000d0
        /*0adc*/ 	.short	0x010a
        /*0ade*/ 	.byte	0xff
	.zero		1


	//   ....[159]....
        /*0ae0*/ 	.word	0x00007ce0
        /*0ae4*/ 	.word	0x00000002
        /*0ae8*/ 	.word	0x000001e0
        /*0aec*/ 	.short	0x010a
        /*0aee*/ 	.byte	0xff
	.zero		1


	//   ....[160]....
        /*0af0*/ 	.word	0x00007d40
        /*0af4*/ 	.word	0x00000000
        /*0af8*/ 	.word	0x00000000
        /*0afc*/ 	.short	0x010a
        /*0afe*/ 	.byte	0xff
	.zero		1


	//   ....[161]....
        /*0b00*/ 	.word	0x00007da0
        /*0b04*/ 	.word	0x00000000
        /*0b08*/ 	.word	0x00000000
        /*0b0c*/ 	.short	0x010a
        /*0b0e*/ 	.byte	0xff
	.zero		1


	//   ....[162]....
        /*0b10*/ 	.word	0x00007e00
        /*0b14*/ 	.word	0x00000000
        /*0b18*/ 	.word	0x00000000
        /*0b1c*/ 	.short	0x010a
        /*0b1e*/ 	.byte	0xff
	.zero		1


	//   ....[163]....
        /*0b20*/ 	.word	0x00007e60
        /*0b24*/ 	.word	0x00000000
        /*0b28*/ 	.word	0x00000000
        /*0b2c*/ 	.short	0x010a
        /*0b2e*/ 	.byte	0xff
	.zero		1


	//   ....[164]....
        /*0b30*/ 	.word	0x00007ec0
        /*0b34*/ 	.word	0x00000000
        /*0b38*/ 	.word	0x00000000
        /*0b3c*/ 	.short	0x010a
        /*0b3e*/ 	.byte	0xff
	.zero		1


	//   ....[165]....
        /*0b40*/ 	.word	0x00007f20
        /*0b44*/ 	.word	0x00000000
        /*0b48*/ 	.word	0x00000000
        /*0b4c*/ 	.short	0x010a
        /*0b4e*/ 	.byte	0xff
	.zero		1


	//   ....[166]....
        /*0b50*/ 	.word	0x00007f80
        /*0b54*/ 	.word	0x00000000
        /*0b58*/ 	.word	0x00000000
        /*0b5c*/ 	.short	0x010a
        /*0b5e*/ 	.byte	0xff
	.zero		1


	//   ....[167]....
        /*0b60*/ 	.word	0x00007fe0
        /*0b64*/ 	.word	0x00000000
        /*0b68*/ 	.word	0x00000000
        /*0b6c*/ 	.short	0x010a
        /*0b6e*/ 	.byte	0xff
	.zero		1


	//   ....[168]....
        /*0b70*/ 	.word	0x00008040
        /*0b74*/ 	.word	0x00000000
        /*0b78*/ 	.word	0x00000000
        /*0b7c*/ 	.short	0x010a
        /*0b7e*/ 	.byte	0xff
	.zero		1


	//   ....[169]....
        /*0b80*/ 	.word	0x000080a0
        /*0b84*/ 	.word	0x00000000
        /*0b88*/ 	.word	0x00000000
        /*0b8c*/ 	.short	0x010a
        /*0b8e*/ 	.byte	0xff
	.zero		1


	//   ....[170]....
        /*0b90*/ 	.word	0x00008100
        /*0b94*/ 	.word	0x00000000
        /*0b98*/ 	.word	0x00000000
        /*0b9c*/ 	.short	0x010a
        /*0b9e*/ 	.byte	0xff
	.zero		1


	//   ....[171]....
        /*0ba0*/ 	.word	0x00008160
        /*0ba4*/ 	.word	0x00000000
        /*0ba8*/ 	.word	0x00000000
        /*0bac*/ 	.short	0x010a
        /*0bae*/ 	.byte	0xff
	.zero		1


	//   ....[172]....
        /*0bb0*/ 	.word	0x000081c0
        /*0bb4*/ 	.word	0x00000000
        /*0bb8*/ 	.word	0x00000000
        /*0bbc*/ 	.short	0x010a
        /*0bbe*/ 	.byte	0xff
	.zero		1


	//   ....[173]....
        /*0bc0*/ 	.word	0x00008220
        /*0bc4*/ 	.word	0x00000000
        /*0bc8*/ 	.word	0x00000000
        /*0bcc*/ 	.short	0x010a
        /*0bce*/ 	.byte	0xff
	.zero		1


	//   ....[174]....
        /*0bd0*/ 	.word	0x00008280
        /*0bd4*/ 	.word	0x00000000
        /*0bd8*/ 	.word	0x00000000
        /*0bdc*/ 	.short	0x010a
        /*0bde*/ 	.byte	0xff
	.zero		1


	//   ....[175]....
        /*0be0*/ 	.word	0x000082e0
        /*0be4*/ 	.word	0x00000000
        /*0be8*/ 	.word	0x00000000
        /*0bec*/ 	.short	0x010a
        /*0bee*/ 	.byte	0xff
	.zero		1


	//   ....[176]....
        /*0bf0*/ 	.word	0x00008340
        /*0bf4*/ 	.word	0x00000000
        /*0bf8*/ 	.word	0x00000000
        /*0bfc*/ 	.short	0x010a
        /*0bfe*/ 	.byte	0xff
	.zero		1


	//   ....[177]....
        /*0c00*/ 	.word	0x000083a0
        /*0c04*/ 	.word	0x00000000
        /*0c08*/ 	.word	0x00000000
        /*0c0c*/ 	.short	0x010a
        /*0c0e*/ 	.byte	0xff
	.zero		1


	//   ....[178]....
        /*0c10*/ 	.word	0x00008400
        /*0c14*/ 	.word	0x00000000
        /*0c18*/ 	.word	0x00000000
        /*0c1c*/ 	.short	0x010a
        /*0c1e*/ 	.byte	0xff
	.zero		1


	//   ....[179]....
        /*0c20*/ 	.word	0x00008460
        /*0c24*/ 	.word	0x00000000
        /*0c28*/ 	.word	0x00000000
        /*0c2c*/ 	.short	0x010a
        /*0c2e*/ 	.byte	0xff
	.zero		1


	//   ....[180]....
        /*0c30*/ 	.word	0x000084c0
        /*0c34*/ 	.word	0x00000000
        /*0c38*/ 	.word	0x00000000
        /*0c3c*/ 	.short	0x010a
        /*0c3e*/ 	.byte	0xff
	.zero		1


	//   ....[181]....
        /*0c40*/ 	.word	0x00008520
        /*0c44*/ 	.word	0x00000000
        /*0c48*/ 	.word	0x00000000
        /*0c4c*/ 	.short	0x010a
        /*0c4e*/ 	.byte	0xff
	.zero		1


	//   ....[182]....
        /*0c50*/ 	.word	0x00008580
        /*0c54*/ 	.word	0x00000000
        /*0c58*/ 	.word	0x00000000
        /*0c5c*/ 	.short	0x010a
        /*0c5e*/ 	.byte	0xff
	.zero		1


	//   ....[183]....
        /*0c60*/ 	.word	0x000085e0
        /*0c64*/ 	.word	0x00000000
        /*0c68*/ 	.word	0x00000000
        /*0c6c*/ 	.short	0x010a
        /*0c6e*/ 	.byte	0xff
	.zero		1


	//   ....[184]....
        /*0c70*/ 	.word	0x00008640
        /*0c74*/ 	.word	0x00000000
        /*0c78*/ 	.word	0x00000000
        /*0c7c*/ 	.short	0x010a
        /*0c7e*/ 	.byte	0xff
	.zero		1


	//   ....[185]....
        /*0c80*/ 	.word	0x00008690
        /*0c84*/ 	.word	0x00000000
        /*0c88*/ 	.word	0x00000240
        /*0c8c*/ 	.short	0x010a
        /*0c8e*/ 	.byte	0xff
	.zero		1


	//   ....[186]....
        /*0c90*/ 	.word	0x000086f0
        /*0c94*/ 	.word	0x00000000
        /*0c98*/ 	.word	0x000001f0
        /*0c9c*/ 	.short	0x010a
        /*0c9e*/ 	.byte	0xff
	.zero		1


	//   ....[187]....
        /*0ca0*/ 	.word	0x00008740
        /*0ca4*/ 	.word	0x00000000
        /*0ca8*/ 	.word	0x000001e0
        /*0cac*/ 	.short	0x010a
        /*0cae*/ 	.byte	0xff
	.zero		1


	//   ....[188]....
        /*0cb0*/ 	.word	0x000087a0
        /*0cb4*/ 	.word	0x00000000
        /*0cb8*/ 	.word	0x000001f0
        /*0cbc*/ 	.short	0x010a
        /*0cbe*/ 	.byte	0xff
	.zero		1


	//   ....[189]....
        /*0cc0*/ 	.word	0x000087f0
        /*0cc4*/ 	.word	0x00000000
        /*0cc8*/ 	.word	0x000001e0
        /*0ccc*/ 	.short	0x010a
        /*0cce*/ 	.byte	0xff
	.zero		1


	//   ....[190]....
        /*0cd0*/ 	.word	0x00008850
        /*0cd4*/ 	.word	0x00000002
        /*0cd8*/ 	.word	0x00000220
        /*0cdc*/ 	.short	0x010a
        /*0cde*/ 	.byte	0xff
	.zero		1


	//   ....[191]....
        /*0ce0*/ 	.word	0x000088b0
        /*0ce4*/ 	.word	0x00000000
        /*0ce8*/ 	.word	0x00000000
        /*0cec*/ 	.short	0x010a
        /*0cee*/ 	.byte	0xff
	.zero		1


	//   ....[192]....
        /*0cf0*/ 	.word	0x00008910
        /*0cf4*/ 	.word	0x00000000
        /*0cf8*/ 	.word	0x00000000
        /*0cfc*/ 	.short	0x010a
        /*0cfe*/ 	.byte	0xff
	.zero		1


	//   ....[193]....
        /*0d00*/ 	.word	0x00008970
        /*0d04*/ 	.word	0x00000000
        /*0d08*/ 	.word	0x00000000
        /*0d0c*/ 	.short	0x010a
        /*0d0e*/ 	.byte	0xff
	.zero		1


	//   ....[194]....
        /*0d10*/ 	.word	0x000089d0
        /*0d14*/ 	.word	0x00000000
        /*0d18*/ 	.word	0x00000000
        /*0d1c*/ 	.short	0x010a
        /*0d1e*/ 	.byte	0xff
	.zero		1


	//   ....[195]....
        /*0d20*/ 	.word	0x00008a30
        /*0d24*/ 	.word	0x00000000
        /*0d28*/ 	.word	0x00000000
        /*0d2c*/ 	.short	0x010a
        /*0d2e*/ 	.byte	0xff
	.zero		1


	//   ....[196]....
        /*0d30*/ 	.word	0x00008a80
        /*0d34*/ 	.word	0x00000000
        /*0d38*/ 	.word	0x000001e0
        /*0d3c*/ 	.short	0x010a
        /*0d3e*/ 	.byte	0xff
	.zero		1


	//   ....[197]....
        /*0d40*/ 	.word	0x00008ae0
        /*0d44*/ 	.word	0x00000000
        /*0d48*/ 	.word	0x000001d8
        /*0d4c*/ 	.short	0x010a
        /*0d4e*/ 	.byte	0xff
	.zero		1


	//   ....[198]....
        /*0d50*/ 	.word	0x00008b40
        /*0d54*/ 	.word	0x00000000
        /*0d58*/ 	.word	0x000001b8
        /*0d5c*/ 	.short	0x010a
        /*0d5e*/ 	.byte	0xff
	.zero		1


	//   ....[199]....
        /*0d60*/ 	.word	0x00008ba0
        /*0d64*/ 	.word	0x00000000
        /*0d68*/ 	.word	0x000001b8
        /*0d6c*/ 	.short	0x010a
        /*0d6e*/ 	.byte	0xff
	.zero		1


	//   ....[200]....
        /*0d70*/ 	.word	0x00008c00
        /*0d74*/ 	.word	0x00000000
        /*0d78*/ 	.word	0x00000000
        /*0d7c*/ 	.short	0x010a
        /*0d7e*/ 	.byte	0xff
	.zero		1


	//   ....[201]....
        /*0d80*/ 	.word	0x00008c60
        /*0d84*/ 	.word	0x00000000
        /*0d88*/ 	.word	0x00000000
        /*0d8c*/ 	.short	0x010a
        /*0d8e*/ 	.byte	0xff
	.zero		1


	//   ....[202]....
        /*0d90*/ 	.word	0x00008cb0
        /*0d94*/ 	.word	0x00000000
        /*0d98*/ 	.word	0x000001e0
        /*0d9c*/ 	.short	0x010a
        /*0d9e*/ 	.byte	0xff
	.zero		1


	//   ....[203]....
        /*0da0*/ 	.word	0x00008d00
        /*0da4*/ 	.word	0x00000002
        /*0da8*/ 	.word	0x000001a0
        /*0dac*/ 	.short	0x010a
        /*0dae*/ 	.byte	0xff
	.zero		1


	//   ....[204]....
        /*0db0*/ 	.word	0x00008d50
        /*0db4*/ 	.word	0x0000002c
        /*0db8*/ 	.word	0x00000200
        /*0dbc*/ 	.short	0x010a
        /*0dbe*/ 	.byte	0xff
	.zero		1


	//   ....[205]....
        /*0dc0*/ 	.word	0x00008da0
        /*0dc4*/ 	.word	0x00000002
        /*0dc8*/ 	.word	0x000001a0
        /*0dcc*/ 	.short	0x010a
        /*0dce*/ 	.byte	0xff
	.zero		1


	//----- nvinfo : EIATTR_NUM_MBARRIERS
	.align		4
.L_47:
        /*0dd0*/ 	.byte	0x03, 0x38
        /*0dd2*/ 	.short	0x004c


	//----- nvinfo : EIATTR_EXIT_INSTR_OFFSETS
	.align		4
        /*0dd4*/ 	.byte	0x04, 0x1c
        /*0dd6*/ 	.short	(.L_49 - .L_48)


	//   ....[0]....
.L_48:
        /*0dd8*/ 	.word	0x00003410


	//   ....[1]....
        /*0ddc*/ 	.word	0x00003900


	//   ....[2]....
        /*0de0*/ 	.word	0x00003960


	//   ....[3]....
        /*0de4*/ 	.word	0x000047e0


	//   ....[4]....
        /*0de8*/ 	.word	0x000056a0


	//   ....[5]....
        /*0dec*/ 	.word	0x000056e0


	//   ....[6]....
        /*0df0*/ 	.word	0x00007aa0


	//   ....[7]....
        /*0df4*/ 	.word	0x00007b20


	//   ....[8]....
        /*0df8*/ 	.word	0x00007b50


	//   ....[9]....
        /*0dfc*/ 	.word	0x00007bc0


	//----- nvinfo : EIATTR_MAX_THREADS
	.align		4
.L_49:
        /*0e00*/ 	.byte	0x04, 0x05
        /*0e02*/ 	.short	(.L_51 - .L_50)
.L_50:
        /*0e04*/ 	.word	0x00000100
        /*0e08*/ 	.word	0x00000001
        /*0e0c*/ 	.word	0x00000001


	//----- nvinfo : EIATTR_CRS_STACK_SIZE
	.align		4
.L_51:
        /*0e10*/ 	.byte	0x04, 0x1e
        /*0e12*/ 	.short	(.L_53 - .L_52)
.L_52:
        /*0e14*/ 	.word	0x00000000


	//----- nvinfo : EIATTR_CBANK_PARAM_SIZE
	.align		4
.L_53:
        /*0e18*/ 	.byte	0x03, 0x19
        /*0e1a*/ 	.short	0x0800


	//----- nvinfo : EIATTR_PARAM_CBANK
	.align		4
        /*0e1c*/ 	.byte	0x04, 0x0a
        /*0e1e*/ 	.short	(.L_55 - .L_54)
	.align		4
.L_54:
        /*0e20*/ 	.word	index@(.nv.constant0._ZN7cutlass13device_kernelINS_4gemm6kernel13GemmUniversalIN4cute5tupleIJiiiiEEENS1_10collective13CollectiveMmaINS1_35MainloopSm100TmaUmmaWarpSpecializedILi26ELi2ELi4ENS5_IJNS4_1CILi1EEESB_SB_EEEEENS5_IJNSA_ILi64EEESE_NSA_ILi32EEEEEENS_6half_tENS5_IJlSB_lEEESH_SI_NS4_8TiledMMAINS4_8MMA_AtomIJNS4_20SM100_MMA_F16BF16_SSISH_SH_fLi64ELi64ELNS4_4UMMA5MajorE0ELSN_0ELNSM_7ScaleInE0ELSO_0EEEEEENS4_6LayoutISC_NS5_IJNSA_ILi0EEESS_SS_EEEEENS5_IJNS4_10UnderscoreESV_SV_EEEEENS4_13SM90_TMA_LOADENS4_14ComposedLayoutINS4_7SwizzleILi2ELi4ELi3EEENS4_18smem_ptr_flag_bitsILi16EEENSR_INS5_IJNSA_ILi8EEESF_EEENS5_IJSF_SB_EEEEEEEvNS4_8identityESY_S18_vS19_EENS_8epilogue10collective18CollectiveEpilogueINS1B_23Sm100TmaWarpSpecializedILi3ELi2ELi16ELb1ELb0EEEJSG_NS5_IJNSR_ISE_SB_EENSR_ISF_SB_EEEEESH_SI_SH_SI_NS1B_6fusion15FusionCallbacksIS1F_NS1J_17LinearCombinationISH_fSH_fLNS_15FloatRoundStyleE2EEESG_S1I_JEEENS4_5SM1004TMEM4LOAD26SM100_TMEM_LOAD_16dp256b4xESY_S18_NS4_17SM75_U32x4_LDSM_NENS4_14SM90_TMA_STOREES18_NS4_17SM90_U32x4_STSM_NENS4_39AutoVectorizingCopyWithAssumedAlignmentILi128EEEEEEvvEEEEvNT_6ParamsE)
        /*0e24*/ 	.short	0x0380
        /*0e26*/ 	.short	0x0800


	//----- nvinfo : EIATTR_SW_WAR
	.align		4
.L_55:
        /*0e28*/ 	.byte	0x04, 0x36
        /*0e2a*/ 	.short	(.L_57 - .L_56)
.L_56:
        /*0e2c*/ 	.word	0x00000008
.L_57:


//--------------------- .nv.callgraph             --------------------------
	.section	.nv.callgraph,"",@"SHT_CUDA_CALLGRAPH"
	.align	4
	.sectionentsize	8
	.align		4
        /*0000*/ 	.word	0x00000000
	.align		4
        /*0004*/ 	.word	0xffffffff
	.align		4
        /*0008*/ 	.word	index@(_ZN7cutlass13device_kernelINS_4gemm6kernel13GemmUniversalIN4cute5tupleIJiiiiEEENS1_10collective13CollectiveMmaINS1_35MainloopSm100TmaUmmaWarpSpecializedILi26ELi2ELi4ENS5_IJNS4_1CILi1EEESB_SB_EEEEENS5_IJNSA_ILi64EEESE_NSA_ILi32EEEEEENS_6half_tENS5_IJlSB_lEEESH_SI_NS4_8TiledMMAINS4_8MMA_AtomIJNS4_20SM100_MMA_F16BF16_SSISH_SH_fLi64ELi64ELNS4_4UMMA5MajorE0ELSN_0ELNSM_7ScaleInE0ELSO_0EEEEEENS4_6LayoutISC_NS5_IJNSA_ILi0EEESS_SS_EEEEENS5_IJNS4_10UnderscoreESV_SV_EEEEENS4_13SM90_TMA_LOADENS4_14ComposedLayoutINS4_7SwizzleILi2ELi4ELi3EEENS4_18smem_ptr_flag_bitsILi16EEENSR_INS5_IJNSA_ILi8EEESF_EEENS5_IJSF_SB_EEEEEEEvNS4_8identityESY_S18_vS19_EENS_8epilogue10collective18CollectiveEpilogueINS1B_23Sm100TmaWarpSpecializedILi3ELi2ELi16ELb1ELb0EEEJSG_NS5_IJNSR_ISE_SB_EENSR_ISF_SB_EEEEESH_SI_SH_SI_NS1B_6fusion15FusionCallbacksIS1F_NS1J_17LinearCombinationISH_fSH_fLNS_15FloatRoundStyleE2EEESG_S1I_JEEENS4_5SM1004TMEM4LOAD26SM100_TMEM_LOAD_16dp256b4xESY_S18_NS4_17SM75_U32x4_LDSM_NENS4_14SM90_TMA_STOREES18_NS4_17SM90_U32x4_STSM_NENS4_39AutoVectorizingCopyWithAssumedAlignmentILi128EEEEEEvvEEEEvNT_6ParamsE)
	.align		4
        /*000c*/ 	.word	index@(__assertfail)
	.align		4
        /*0010*/ 	.word	0x00000000
	.align		4
        /*0014*/ 	.word	0xfffffffe
	.align		4
        /*0018*/ 	.word	0x00000000
	.align		4
        /*001c*/ 	.word	0xfffffffd
	.align		4
        /*0020*/ 	.word	0x00000000
	.align		4
        /*0024*/ 	.word	0xfffffffc


//--------------------- .nv.constant4             --------------------------
	.section	.nv.constant4,"a",@progbits
	.align	8
	.align		8
.nv.constant4:
        /*0000*/ 	.dword	__assertfail
	.align		8
        /*0008*/ 	.dword	__unnamed_1
	.align		8
        /*0010*/ 	.dword	__unnamed_2
	.align		8
        /*0018*/ 	.dword	_ZN40_INTERNAL_e5f3bdf6_4_k_cu_4f15fa44_198774cuda3std3__45__cpo5beginE
	.align		8
        /*0020*/ 	.dword	_ZN40_INTERNAL_e5f3bdf6_4_k_cu_4f15fa44_198774cuda3std3__45__cpo3endE
	.align		8
        /*0028*/ 	.dword	_ZN40_INTERNAL_e5f3bdf6_4_k_cu_4f15fa44_198774cuda3std3__45__cpo6cbeginE
	.align		8
        /*0030*/ 	.dword	_ZN40_INTERNAL_e5f3bdf6_4_k_cu_4f15fa44_198774cuda3std3__45__cpo4cendE
	.align		8
        /*0038*/ 	.dword	_ZN40_INTERNAL_e5f3bdf6_4_k_cu_4f15fa44_198774cuda3std3__442_GLOBAL__N__e5f3bdf6_4_k_cu_4f15fa44_198776ignoreE
	.align		8
        /*0040*/ 	.dword	_ZN40_INTERNAL_e5f3bdf6_4_k_cu_4f15fa44_198774cuda3std3__419piecewise_constructE
	.align		8
        /*0048*/ 	.dword	_ZN40_INTERNAL_e5f3bdf6_4_k_cu_4f15fa44_198774cuda3std3__48in_placeE
	.align		8
        /*0050*/ 	.dword	_ZN40_INTERNAL_e5f3bdf6_4_k_cu_4f15fa44_198774cuda3std6ranges3__45__cpo4swapE
	.align		8
        /*0058*/ 	.dword	_ZN40_INTERNAL_e5f3bdf6_4_k_cu_4f15fa44_198774cuda3std6ranges3__45__cpo9iter_moveE
	.align		8
        /*0060*/ 	.dword	_ZN40_INTERNAL_e5f3bdf6_4_k_cu_4f15fa44_198774cute7productE
	.align		8
        /*0068*/ 	.dword	_ZN40_INTERNAL_e5f3bdf6_4_k_cu_4f15fa44_198774cute1_E
	.align		8
        /*0070*/ 	.dword	$str$25
	.align		8
        /*0078*/ 	.dword	$str$26
	.align		8
        /*0080*/ 	.dword	$str$27
	.align		8
        /*0088*/ 	.dword	$str$28


//--------------------- .text._ZN7cutlass13device_kernelINS_4gemm6kernel13GemmUniversalIN4cute5tupleIJiiiiEEENS1_10collective13CollectiveMmaINS1_35MainloopSm100TmaUmmaWarpSpecializedILi26ELi2ELi4ENS5_IJNS4_1CILi1EEESB_SB_EEEEENS5_IJNSA_ILi64EEESE_NSA_ILi32EEEEEENS_6half_tENS5_IJlSB_lEEESH_SI_NS4_8TiledMMAINS4_8MMA_AtomIJNS4_20SM100_MMA_F16BF16_SSISH_SH_fLi64ELi64ELNS4_4UMMA5MajorE0ELSN_0ELNSM_7ScaleInE0ELSO_0EEEEEENS4_6LayoutISC_NS5_IJNSA_ILi0EEESS_SS_EEEEENS5_IJNS4_10UnderscoreESV_SV_EEEEENS4_13SM90_TMA_LOADENS4_14ComposedLayoutINS4_7SwizzleILi2ELi4ELi3EEENS4_18smem_ptr_flag_bitsILi16EEENSR_INS5_IJNSA_ILi8EEESF_EEENS5_IJSF_SB_EEEEEEEvNS4_8identityESY_S18_vS19_EENS_8epilogue10collective18CollectiveEpilogueINS1B_23Sm100TmaWarpSpecializedILi3ELi2ELi16ELb1ELb0EEEJSG_NS5_IJNSR_ISE_SB_EENSR_ISF_SB_EEEEESH_SI_SH_SI_NS1B_6fusion15FusionCallbacksIS1F_NS1J_17LinearCombinationISH_fSH_fLNS_15FloatRoundStyleE2EEESG_S1I_JEEENS4_5SM1004TMEM4LOAD26SM100_TMEM_LOAD_16dp256b4xESY_S18_NS4_17SM75_U32x4_LDSM_NENS4_14SM90_TMA_STOREES18_NS4_17SM90_U32x4_STSM_NENS4_39AutoVectorizingCopyWithAssumedAlignmentILi128EEEEEEvvEEEEvNT_6ParamsE --------------------------
	.section	.text._ZN7cutlass13device_kernelINS_4gemm6kernel13GemmUniversalIN4cute5tupleIJiiiiEEENS1_10collective13CollectiveMmaINS1_35MainloopSm100TmaUmmaWarpSpecializedILi26ELi2ELi4ENS5_IJNS4_1CILi1EEESB_SB_EEEEENS5_IJNSA_ILi64EEESE_NSA_ILi32EEEEEENS_6half_tENS5_IJlSB_lEEESH_SI_NS4_8TiledMMAINS4_8MMA_AtomIJNS4_20SM100_MMA_F16BF16_SSISH_SH_fLi64ELi64ELNS4_4UMMA5MajorE0ELSN_0ELNSM_7ScaleInE0ELSO_0EEEEEENS4_6LayoutISC_NS5_IJNSA_ILi0EEESS_SS_EEEEENS5_IJNS4_10UnderscoreESV_SV_EEEEENS4_13SM90_TMA_LOADENS4_14ComposedLayoutINS4_7SwizzleILi2ELi4ELi3EEENS4_18smem_ptr_flag_bitsILi16EEENSR_INS5_IJNSA_ILi8EEESF_EEENS5_IJSF_SB_EEEEEEEvNS4_8identityESY_S18_vS19_EENS_8epilogue10collective18CollectiveEpilogueINS1B_23Sm100TmaWarpSpecializedILi3ELi2ELi16ELb1ELb0EEEJSG_NS5_IJNSR_ISE_SB_EENSR_ISF_SB_EEEEESH_SI_SH_SI_NS1B_6fusion15FusionCallbacksIS1F_NS1J_17LinearCombinationISH_fSH_fLNS_15FloatRoundStyleE2EEESG_S1I_JEEENS4_5SM1004TMEM4LOAD26SM100_TMEM_LOAD_16dp256b4xESY_S18_NS4_17SM75_U32x4_LDSM_NENS4_14SM90_TMA_STOREES18_NS4_17SM90_U32x4_STSM_NENS4_39AutoVectorizingCopyWithAssumedAlignmentILi128EEEEEEvvEEEEvNT_6ParamsE,"ax",@progbits
	.align	128
.text._ZN7cutlass13device_kernelINS_4gemm6kernel13GemmUniversalIN4cute5tupleIJiiiiEEENS1_10collective13CollectiveMmaINS1_35MainloopSm100TmaUmmaWarpSpecializedILi26ELi2ELi4ENS5_IJNS4_1CILi1EEESB_SB_EEEEENS5_IJNSA_ILi64EEESE_NSA_ILi32EEEEEENS_6half_tENS5_IJlSB_lEEESH_SI_NS4_8TiledMMAINS4_8MMA_AtomIJNS4_20SM100_MMA_F16BF16_SSISH_SH_fLi64ELi64ELNS4_4UMMA5MajorE0ELSN_0ELNSM_7ScaleInE0ELSO_0EEEEEENS4_6LayoutISC_NS5_IJNSA_ILi0EEESS_SS_EEEEENS5_IJNS4_10UnderscoreESV_SV_EEEEENS4_13SM90_TMA_LOADENS4_14ComposedLayoutINS4_7SwizzleILi2ELi4ELi3EEENS4_18smem_ptr_flag_bitsILi16EEENSR_INS5_IJNSA_ILi8EEESF_EEENS5_IJSF_SB_EEEEEEEvNS4_8identityESY_S18_vS19_EENS_8epilogue10collective18CollectiveEpilogueINS1B_23Sm100TmaWarpSpecializedILi3ELi2ELi16ELb1ELb0EEEJSG_NS5_IJNSR_ISE_SB_EENSR_ISF_SB_EEEEESH_SI_SH_SI_NS1B_6fusion15FusionCallbacksIS1F_NS1J_17LinearCombinationISH_fSH_fLNS_15FloatRoundStyleE2EEESG_S1I_JEEENS4_5SM1004TMEM4LOAD26SM100_TMEM_LOAD_16dp256b4xESY_S18_NS4_17SM75_U32x4_LDSM_NENS4_14SM90_TMA_STOREES18_NS4_17SM90_U32x4_STSM_NENS4_39AutoVectorizingCopyWithAssumedAlignmentILi128EEEEEEvvEEEEvNT_6ParamsE:
        .type           _ZN7cutlass13device_kernelINS_4gemm6kernel13GemmUniversalIN4cute5tupleIJiiiiEEENS1_10collective13CollectiveMmaINS1_35MainloopSm100TmaUmmaWarpSpecializedILi26ELi2ELi4ENS5_IJNS4_1CILi1EEESB_SB_EEEEENS5_IJNSA_ILi64EEESE_NSA_ILi32EEEEEENS_6half_tENS5_IJlSB_lEEESH_SI_NS4_8TiledMMAINS4_8MMA_AtomIJNS4_20SM100_MMA_F16BF16_SSISH_SH_fLi64ELi64ELNS4_4UMMA5MajorE0ELSN_0ELNSM_7ScaleInE0ELSO_0EEEEEENS4_6LayoutISC_NS5_IJNSA_ILi0EEESS_SS_EEEEENS5_IJNS4_10UnderscoreESV_SV_EEEEENS4_13SM90_TMA_LOADENS4_14ComposedLayoutINS4_7SwizzleILi2ELi4ELi3EEENS4_18smem_ptr_flag_bitsILi16EEENSR_INS5_IJNSA_ILi8EEESF_EEENS5_IJSF_SB_EEEEEEEvNS4_8identityESY_S18_vS19_EENS_8epilogue10collective18CollectiveEpilogueINS1B_23Sm100TmaWarpSpecializedILi3ELi2ELi16ELb1ELb0EEEJSG_NS5_IJNSR_ISE_SB_EENSR_ISF_SB_EEEEESH_SI_SH_SI_NS1B_6fusion15FusionCallbacksIS1F_NS1J_17LinearCombinationISH_fSH_fLNS_15FloatRoundStyleE2EEESG_S1I_JEEENS4_5SM1004TMEM4LOAD26SM100_TMEM_LOAD_16dp256b4xESY_S18_NS4_17SM75_U32x4_LDSM_NENS4_14SM90_TMA_STOREES18_NS4_17SM90_U32x4_STSM_NENS4_39AutoVectorizingCopyWithAssumedAlignmentILi128EEEEEEvvEEEEvNT_6ParamsE,@function
        .size           _ZN7cutlass13device_kernelINS_4gemm6kernel13GemmUniversalIN4cute5tupleIJiiiiEEENS1_10collective13CollectiveMmaINS1_35MainloopSm100TmaUmmaWarpSpecializedILi26ELi2ELi4ENS5_IJNS4_1CILi1EEESB_SB_EEEEENS5_IJNSA_ILi64EEESE_NSA_ILi32EEEEEENS_6half_tENS5_IJlSB_lEEESH_SI_NS4_8TiledMMAINS4_8MMA_AtomIJNS4_20SM100_MMA_F16BF16_SSISH_SH_fLi64ELi64ELNS4_4UMMA5MajorE0ELSN_0ELNSM_7ScaleInE0ELSO_0EEEEEENS4_6LayoutISC_NS5_IJNSA_ILi0EEESS_SS_EEEEENS5_IJNS4_10UnderscoreESV_SV_EEEEENS4_13SM90_TMA_LOADENS4_14ComposedLayoutINS4_7SwizzleILi2ELi4ELi3EEENS4_18smem_ptr_flag_bitsILi16EEENSR_INS5_IJNSA_ILi8EEESF_EEENS5_IJSF_SB_EEEEEEEvNS4_8identityESY_S18_vS19_EENS_8epilogue10collective18CollectiveEpilogueINS1B_23Sm100TmaWarpSpecializedILi3ELi2ELi16ELb1ELb0EEEJSG_NS5_IJNSR_ISE_SB_EENSR_ISF_SB_EEEEESH_SI_SH_SI_NS1B_6fusion15FusionCallbacksIS1F_NS1J_17LinearCombinationISH_fSH_fLNS_15FloatRoundStyleE2EEESG_S1I_JEEENS4_5SM1004TMEM4LOAD26SM100_TMEM_LOAD_16dp256b4xESY_S18_NS4_17SM75_U32x4_LDSM_NENS4_14SM90_TMA_STOREES18_NS4_17SM90_U32x4_STSM_NENS4_39AutoVectorizingCopyWithAssumedAlignmentILi128EEEEEEvvEEEEvNT_6ParamsE,(.L_x_221 - _ZN7cutlass13device_kernelINS_4gemm6kernel13GemmUniversalIN4cute5tupleIJiiiiEEENS1_10collective13CollectiveMmaINS1_35MainloopSm100TmaUmmaWarpSpecializedILi26ELi2ELi4ENS5_IJNS4_1CILi1EEESB_SB_EEEEENS5_IJNSA_ILi64EEESE_NSA_ILi32EEEEEENS_6half_tENS5_IJlSB_lEEESH_SI_NS4_8TiledMMAINS4_8MMA_AtomIJNS4_20SM100_MMA_F16BF16_SSISH_SH_fLi64ELi64ELNS4_4UMMA5MajorE0ELSN_0ELNSM_7ScaleInE0ELSO_0EEEEEENS4_6LayoutISC_NS5_IJNSA_ILi0EEESS_SS_EEEEENS5_IJNS4_10UnderscoreESV_SV_EEEEENS4_13SM90_TMA_LOADENS4_14ComposedLayoutINS4_7SwizzleILi2ELi4ELi3EEENS4_18smem_ptr_flag_bitsILi16EEENSR_INS5_IJNSA_ILi8EEESF_EEENS5_IJSF_SB_EEEEEEEvNS4_8identityESY_S18_vS19_EENS_8epilogue10collective18CollectiveEpilogueINS1B_23Sm100TmaWarpSpecializedILi3ELi2ELi16ELb1ELb0EEEJSG_NS5_IJNSR_ISE_SB_EENSR_ISF_SB_EEEEESH_SI_SH_SI_NS1B_6fusion15FusionCallbacksIS1F_NS1J_17LinearCombinationISH_fSH_fLNS_15FloatRoundStyleE2EEESG_S1I_JEEENS4_5SM1004TMEM4LOAD26SM100_TMEM_LOAD_16dp256b4xESY_S18_NS4_17SM75_U32x4_LDSM_NENS4_14SM90_TMA_STOREES18_NS4_17SM90_U32x4_STSM_NENS4_39AutoVectorizingCopyWithAssumedAlignmentILi128EEEEEEvvEEEEvNT_6ParamsE)
        .other          _ZN7cutlass13device_kernelINS_4gemm6kernel13GemmUniversalIN4cute5tupleIJiiiiEEENS1_10collective13CollectiveMmaINS1_35MainloopSm100TmaUmmaWarpSpecializedILi26ELi2ELi4ENS5_IJNS4_1CILi1EEESB_SB_EEEEENS5_IJNSA_ILi64EEESE_NSA_ILi32EEEEEENS_6half_tENS5_IJlSB_lEEESH_SI_NS4_8TiledMMAINS4_8MMA_AtomIJNS4_20SM100_MMA_F16BF16_SSISH_SH_fLi64ELi64ELNS4_4UMMA5MajorE0ELSN_0ELNSM_7ScaleInE0ELSO_0EEEEEENS4_6LayoutISC_NS5_IJNSA_ILi0EEESS_SS_EEEEENS5_IJNS4_10UnderscoreESV_SV_EEEEENS4_13SM90_TMA_LOADENS4_14ComposedLayoutINS4_7SwizzleILi2ELi4ELi3EEENS4_18smem_ptr_flag_bitsILi16EEENSR_INS5_IJNSA_ILi8EEESF_EEENS5_IJSF_SB_EEEEEEEvNS4_8identityESY_S18_vS19_EENS_8epilogue10collective18CollectiveEpilogueINS1B_23Sm100TmaWarpSpecializedILi3ELi2ELi16ELb1ELb0EEEJSG_NS5_IJNSR_ISE_SB_EENSR_ISF_SB_EEEEESH_SI_SH_SI_NS1B_6fusion15FusionCallbacksIS1F_NS1J_17LinearCombinationISH_fSH_fLNS_15FloatRoundStyleE2EEESG_S1I_JEEENS4_5SM1004TMEM4LOAD26SM100_TMEM_LOAD_16dp256b4xESY_S18_NS4_17SM75_U32x4_LDSM_NENS4_14SM90_TMA_STOREES18_NS4_17SM90_U32x4_STSM_NENS4_39AutoVectorizingCopyWithAssumedAlignmentILi128EEEEEEvvEEEEvNT_6ParamsE,@"STO_CUDA_ENTRY STV_DEFAULT"
_ZN7cutlass13device_kernelINS_4gemm6kernel13GemmUniversalIN4cute5tupleIJiiiiEEENS1_10collective13CollectiveMmaINS1_35MainloopSm100TmaUmmaWarpSpecializedILi26ELi2ELi4ENS5_IJNS4_1CILi1EEESB_SB_EEEEENS5_IJNSA_ILi64EEESE_NSA_ILi32EEEEEENS_6half_tENS5_IJlSB_lEEESH_SI_NS4_8TiledMMAINS4_8MMA_AtomIJNS4_20SM100_MMA_F16BF16_SSISH_SH_fLi64ELi64ELNS4_4UMMA5MajorE0ELSN_0ELNSM_7ScaleInE0ELSO_0EEEEEENS4_6LayoutISC_NS5_IJNSA_ILi0EEESS_SS_EEEEENS5_IJNS4_10UnderscoreESV_SV_EEEEENS4_13SM90_TMA_LOADENS4_14ComposedLayoutINS4_7SwizzleILi2ELi4ELi3EEENS4_18smem_ptr_flag_bitsILi16EEENSR_INS5_IJNSA_ILi8EEESF_EEENS5_IJSF_SB_EEEEEEEvNS4_8identityESY_S18_vS19_EENS_8epilogue10collective18CollectiveEpilogueINS1B_23Sm100TmaWarpSpecializedILi3ELi2ELi16ELb1ELb0EEEJSG_NS5_IJNSR_ISE_SB_EENSR_ISF_SB_EEEEESH_SI_SH_SI_NS1B_6fusion15FusionCallbacksIS1F_NS1J_17LinearCombinationISH_fSH_fLNS_15FloatRoundStyleE2EEESG_S1I_JEEENS4_5SM1004TMEM4LOAD26SM100_TMEM_LOAD_16dp256b4xESY_S18_NS4_17SM75_U32x4_LDSM_NENS4_14SM90_TMA_STOREES18_NS4_17SM90_U32x4_STSM_NENS4_39AutoVectorizingCopyWithAssumedAlignmentILi128EEEEEEvvEEEEvNT_6ParamsE:
[----:B------:R-:W1:Y:S01]  /*0000*/  LDC R1, c[0x0][0x37c] ;  /* 0x0000df00ff017b82 */ /* 0x000e620000000800 */
[----:B------:R-:W2:Y:S01]  /*0010*/  S2R R70, SR_TID.X ;  /* 0x0000000000467919 */ /* 0x000ea20000002100 */
[----:B------:R-:W3:Y:S01]  /*0020*/  LDCU.64 UR4, c[0x0][0x890] ;  /* 0x00011200ff0477ac */ /* 0x000ee20008000a00 */
[----:B------:R-:W-:Y:S02]  /*0030*/  PRMT R60, RZ, 0x7610, R60 ;  /* 0x00007610ff3c7816 */ /* 0x000fe4000000003c */
[----:B------:R-:W-:Y:S01]  /*0040*/  ELECT P5, URZ, PT ;  /* 0x0000000000ff782f */ /* 0x000fe200038a0000 */
[----:B------:R-:W4:Y:S01]  /*0050*/  LDCU.64 UR46, c[0x0][0x358] ;  /* 0x00006b00ff2e77ac */ /* 0x000f220008000a00 */
[----:B---3--:R-:W-:-:S04]  /*0060*/  UISETP.NE.U32.AND UP0, UPT, UR4, URZ, UPT ;  /* 0x000000ff0400728c */ /* 0x008fc8000bf05070 */
[----:B------:R-:W-:Y:S01]  /*0070*/  UISETP.NE.AND.EX UP0, UPT, UR5, URZ, UPT, UP0 ;  /* 0x000000ff0500728c */ /* 0x000fe2000bf05300 */
[----:B--2---:R-:W-:-:S05]  /*0080*/  SHF.R.U32.HI R65, RZ, 0x5, R70 ;  /* 0x00000005ff417819 */ /* 0x004fca0000011646 */
[----:B------:R-:W2:Y:S02]  /*0090*/  SHFL.IDX PT, R0, R65, RZ, 0x1f ;  /* 0x00001fff41007589 */ /* 0x000ea400000e0000 */
[----:B--2---:R-:W-:Y:S01]  /*00a0*/  R2UR UR8, R0 ;  /* 0x00000000000872ca */ /* 0x004fe200000e0000 */
[----:B-1--4-:R-:W-:-:S14]  /*00b0*/  BRA.U UP0, `(.L_x_0) ;  /* 0x00000001002c7547 */ /* 0x012fdc000b800000 */
[----:B------:R-:W1:Y:S02]  /*00c0*/  LDCU.64 UR6, c[0x0][0x888] ;  /* 0x00011100ff0677ac */ /* 0x000e640008000a00 */
[----:B-1----:R-:W-:-:S04]  /*00d0*/  UISETP.NE.U32.AND UP0, UPT, UR6, URZ, UPT ;  /* 0x000000ff0600728c */ /* 0x002fc8000bf05070 */
[----:B------:R-:W-:-:S09]  /*00e0*/  UISETP.NE.AND.EX UP0, UPT, UR7, URZ, UPT, UP0 ;  /* 0x000000ff0700728c */ /* 0x000fd2000bf05300 */
[----:B------:R-:W-:Y:S05]  /*00f0*/  BRA.U !UP0, `(.L_x_1) ;  /* 0x0000000108107547 */ /* 0x000fea000b800000 */
[----:B------:R-:W1:Y:S02]  /*0100*/  LDC.64 R2, c[0x0][0x888] ;  /* 0x00022200ff027b82 */ /* 0x000e640000000a00 */
[----:B-1----:R1:W5:Y:S01]  /*0110*/  LDG.E R35, desc[UR46][R2.64] ;  /* 0x0000002e02237981 */ /* 0x002362000c1e1900 */
[----:B------:R-:W-:Y:S01]  /*0120*/  HFMA2 R60, -RZ, RZ, 0, 5.9604644775390625e-08 ;  /* 0x00000001ff3c7431 */ /* 0x000fe200000001ff */
[----:B------:R-:W-:Y:S05]  /*0130*/  BRA `(.L_x_0) ;  /* 0x00000000000c7947 */ /* 0x000fea0003800000 */
.L_x_1:
[----:B------:R-:W1:Y:S01]  /*0140*/  LDCU UR6, c[0x0][0x880] ;  /* 0x00011000ff0677ac */ /* 0x000e620008000800 */
[----:B------:R-:W-:Y:S01]  /*0150*/  HFMA2 R60, -RZ, RZ, 0, 5.9604644775390625e-08 ;  /* 0x00000001ff3c7431 */ /* 0x000fe200000001ff */
[----:B-1----:R-:W-:-:S07]  /*0160*/  MOV R35, UR6 ;  /* 0x0000000600237c02 */ /* 0x002fce0008000f00 */
.L_x_0:
[----:B------:R-:W2:Y:S02]  /*0170*/  LDCU.64 UR6, c[0x0][0x8b0] ;  /* 0x00011600ff0677ac */ /* 0x000ea40008000a00 */
[----:B--2---:R-:W-:-:S04]  /*0180*/  UISETP.NE.U32.AND UP0, UPT, UR6, URZ, UPT ;  /* 0x000000ff0600728c */ /* 0x004fc8000bf05070 */
[----:B------:R-:W-:-:S09]  /*0190*/  UISETP.NE.AND.EX UP0, UPT, UR7, URZ, UPT, UP0 ;  /* 0x000000ff0700728c */ /* 0x000fd2000bf05300 */
[----:B------:R-:W-:Y:S05]  /*01a0*/  BRA.U UP0, `(.L_x_2) ;  /* 0x0000000100247547 */ /* 0x000fea000b800000 */
[----:B------:R-:W2:Y:S02]  /*01b0*/  LDCU.64 UR6, c[0x0][0x8a8] ;  /* 0x00011500ff0677ac */ /* 0x000ea40008000a00 */
[----:B--2---:R-:W-:-:S04]  /*01c0*/  UISETP.NE.U32.AND UP0, UPT, UR6, URZ, UPT ;  /* 0x000000ff0600728c */ /* 0x004fc8000bf05070 */
[----:B------:R-:W-:-:S09]  /*01d0*/  UISETP.NE.AND.EX UP0, UPT, UR7, URZ, UPT, UP0 ;  /* 0x000000ff0700728c */ /* 0x000fd2000bf05300 */
[----:B------:R-:W-:Y:S05]  /*01e0*/  BRA.U !UP0, `(.L_x_3) ;  /* 0x00000001080c7547 */ /* 0x000fea000b800000 */
[----:B-1----:R-:W1:Y:S02]  /*01f0*/  LDC.64 R2, c[0x0][0x8a8] ;  /* 0x00022a00ff027b82 */ /* 0x002e640000000a00 */
[----:B-1----:R2:W5:Y:S01]  /*0200*/  LDG.E R33, desc[UR46][R2.64] ;  /* 0x0000002e02217981 */ /* 0x002562000c1e1900 */
[----:B------:R-:W-:Y:S05]  /*0210*/  BRA `(.L_x_2) ;  /* 0x0000000000087947 */ /* 0x000fea0003800000 */
.L_x_3:
[----:B------:R-:W2:Y:S02]  /*0220*/  LDCU UR6, c[0x0][0x8a0] ;  /* 0x00011400ff0677ac */ /* 0x000ea40008000800 */
[----:B--2---:R-:W-:Y:S02]  /*0230*/  MOV R33, UR6 ;  /* 0x0000000600217c02 */ /* 0x004fe40008000f00 */
.L_x_2:
[----:B------:R-:W-:Y:S01]  /*0240*/  IMAD.U32 R0, RZ, RZ, UR8 ;  /* 0x00000008ff007e24 */ /* 0x000fe2000f8e00ff */
[----:B------:R-:W-:Y:S04]  /*0250*/  BSSY.RECONVERGENT B0, `(.L_x_4) ;  /* 0x000000c000007945 */ /* 0x000fe80003800200 */
[C---:B------:R-:W-:Y:S02]  /*0260*/  ISETP.NE.OR P1, PT, R0.reuse, 0x1, !P5 ;  /* 0x000000010000780c */ /* 0x040fe40006f25670 */
[----:B------:R-:W-:-:S11]  /*0270*/  ISETP.NE.OR P0, PT, R0, 0x3, !P5 ;  /* 0x000000030000780c */ /* 0x000fd60006f05670 */
[----:B------:R-:W-:Y:S05]  /*0280*/  @P1 BRA `(.L_x_5) ;  /* 0x0000000000201947 */ /* 0x000fea0003800000 */
[----:B------:R-:W3:Y:S02]  /*0290*/  LDCU.64 UR6, c[0x0][0x348] ;  /* 0x00006900ff0677ac */ /* 0x000ee40008000a00 */
[----:B---3--:R-:W-:Y:S02]  /*02a0*/  UIADD3 UR10, UP1, UPT, UR6, 0x80, URZ ;  /* 0x00000080060a7890 */ /* 0x008fe4000ff3e0ff */
[----:B------:R-:W-:Y:S02]  /*02b0*/  UIADD3 UR6, UP0, UPT, UR6, 0x180, URZ ;  /* 0x0000018006067890 */ /* 0x000fe4000ff1e0ff */
[----:B------:R-:W-:Y:S02]  /*02c0*/  UIADD3.X UR11, UPT, UPT, URZ, UR7, URZ, UP1, !UPT ;  /* 0x00000007ff0b7290 */ /* 0x000fe40008ffe4ff */
[----:B------:R-:W-:-:S07]  /*02d0*/  UIADD3.X UR7, UPT, UPT, URZ, UR7, URZ, UP0, !UPT ;  /* 0x00000007ff077290 */ /* 0x000fce00087fe4ff */
[----:B------:R3:W-:Y:S02]  /*02e0*/  UTMACCTL.PF [UR10] ;  /* 0x000000000a0079b9 */ /* 0x0007e40008040000 */
[----:B------:R3:W-:Y:S02]  /*02f0*/  UTMACCTL.PF [UR6] ;  /* 0x00000000060079b9 */ /* 0x0007e40008040000 */
[----:B---3--:R-:W-:Y:S01]  /*0300*/  NOP ;  /* 0x0000000000007918 */ /* 0x008fe20000000000 */
.L_x_5:
[----:B------:R-:W-:Y:S05]  /*0310*/  BSYNC.RECONVERGENT B0 ;  /* 0x0000000000007941 */ /* 0x000fea0003800200 */
.L_x_4:
[----:B------:R-:W-:Y:S04]  /*0320*/  BSSY.RECONVERGENT B0, `(.L_x_6) ;  /* 0x000000a000007945 */ /* 0x000fe80003800200 */
        /* <DEDUP_REMOVED lines=9> */
.L_x_7:
[----:B------:R-:W-:Y:S05]  /*03c0*/  BSYNC.RECONVERGENT B0 ;  /* 0x0000000000007941 */ /* 0x000fea0003800200 */
.L_x_6:
[----:B------:R-:W3:Y:S01]  /*03d0*/  LDCU.64 UR6, c[0x0][0x888] ;  /* 0x00011100ff0677ac */ /* 0x000ee20008000a00 */
[----:B------:R-:W-:Y:S02]  /*03e0*/  UISETP.EQ.U32.AND UP1, UPT, UR4, URZ, UPT ;  /* 0x000000ff0400728c */ /* 0x000fe4000bf22070 */
[----:B------:R-:W-:Y:S02]  /*03f0*/  UPLOP3.LUT UP2, UPT, UPT, UPT, UPT, 0x80, 0x8 ;  /* 0x000000000008789c */ /* 0x000fe40003f4f070 */
[----:B---3--:R-:W-:-:S04]  /*0400*/  UISETP.NE.U32.AND UP0, UPT, UR6, URZ, UPT ;  /* 0x000000ff0600728c */ /* 0x008fc8000bf05070 */
[----:B------:R-:W-:-:S04]  /*0410*/  UISETP.NE.AND.EX UP0, UPT, UR7, URZ, UPT, UP0 ;  /* 0x000000ff0700728c */ /* 0x000fc8000bf05300 */
[----:B------:R-:W-:-:S04]  /*0420*/  UISETP.EQ.OR.EX UP3, UPT, UR5, URZ, !UP0, UP1 ;  /* 0x000000ff0500728c */ /* 0x000fc8000c762710 */
[----:B------:R-:W-:-:S05]  /*0430*/  UP2UR UR53, UPR, URZ, 0x8 ;  /* 0x00000008ff357883 */ /* 0x000fca0008000000 */
[----:B------:R-:W-:Y:S07]  /*0440*/  BRA.U !UP3, `(.L_x_8) ;  /* 0x000000010b207547 */ /* 0x000fee000b800000 */
[----:B------:R-:W-:Y:S01]  /*0450*/  UISETP.NE.U32.AND UP2, UPT, UR4, URZ, UPT ;  /* 0x000000ff0400728c */ /* 0x000fe2000bf45070 */
[----:B-----5:R-:W-:Y:S01]  /*0460*/  FSETP.NEU.AND P0, PT, R35, RZ, PT ;  /* 0x000000ff2300720b */ /* 0x020fe20003f0d000 */
[----:B------:R-:W-:Y:S02]  /*0470*/  USEL UR4, URZ, 0xffffffff, UP0 ;  /* 0xffffffffff047887 */ /* 0x000fe40008000000 */
[----:B------:R-:W-:-:S10]  /*0480*/  UISETP.NE.AND.EX UP2, UPT, UR5, URZ, UPT, UP2 ;  /* 0x000000ff0500728c */ /* 0x000fd4000bf45320 */
[----:B------:R-:W-:Y:S01]  /*0490*/  VOTEU.ANY UP1, P0 ;  /* 0x0000000000ff7886 */ /* 0x000fe20000020100 */
[----:B------:R-:W-:-:S04]  /*04a0*/  @!UP2 USEL UR4, URZ, 0xffffffff, UP1 ;  /* 0xffffffffff04a887 */ /* 0x000fc80008800000 */
[----:B------:R-:W-:-:S04]  /*04b0*/  ULOP3.LUT UR4, UR4, 0x1, URZ, 0xc0, !UPT ;  /* 0x0000000104047892 */ /* 0x000fc8000f8ec0ff */
[----:B------:R-:W-:-:S11]  /*04c0*/  UISETP.NE.U32.AND UP2, UPT, UR4, 0x1, UPT ;  /* 0x000000010400788c */ /* 0x000fd6000bf45070 */
.L_x_8:
[----:B-12---:R-:W1:Y:S01]  /*04d0*/  SHFL.IDX PT, R2, R65, RZ, 0x1f ;  /* 0x00001fff41027589 */ /* 0x006e6200000e0000 */
[----:B------:R-:W-:-:S04]  /*04e0*/  UISETP.NE.AND UP1, UPT, UR8, 0x2, UPT ;  /* 0x000000020800788c */ /* 0x000fc8000bf25270 */
[----:B------:R-:W-:Y:S01]  /*04f0*/  USEL UR6, URZ, 0x1, UP1 ;  /* 0x00000001ff067887 */ /* 0x000fe20008800000 */
[----:B-1----:R-:W-:-:S13]  /*0500*/  ISETP.NE.AND P0, PT, R2, RZ, PT ;  /* 0x000000ff0200720c */ /* 0x002fda0003f05270 */
[----:B------:R-:W-:Y:S05]  /*0510*/  @P0 BRA `(.L_x_9) ;  /* 0x0000000400040947 */ /* 0x000fea0003800000 */
[----:B------:R-:W-:Y:S01]  /*0520*/  ELECT P0, URZ, PT ;  /* 0x0000000000ff782f */ /* 0x000fe20003800000 */
[----:B------:R-:W-:-:S12]  /*0530*/  BSSY.RECONVERGENT B0, `(.L_x_9) ;  /* 0x000003f000007945 */ /* 0x000fd80003800200 */
[----:B------:R-:W-:Y:S05]  /*0540*/  @!P0 BRA `(.L_x_10) ;  /* 0x0000000000f48947 */ /* 0x000fea0003800000 */
[----:B------:R-:W1:Y:S01]  /*0550*/  S2UR UR5, SR_CgaCtaId ;  /* 0x00000000000579c3 */ /* 0x000e620000008800 */
[----:B------:R-:W-:Y:S01]  /*0560*/  UMOV UR7, 0x400 ;  /* 0x0000040000077882 */ /* 0x000fe20000000000 */
[----:B------:R-:W-:Y:S02]  /*0570*/  UMOV UR4, 0x1 ;  /* 0x0000000100047882 */ /* 0x000fe40000000000 */
[----:B------:R-:W-:-:S04]  /*0580*/  UIADD3 UR10, UPT, UPT, -UR4, 0x100000, URZ ;  /* 0x00100000040a7890 */ /* 0x000fc8000fffe1ff */
[----:B------:R-:W-:Y:S02]  /*0590*/  USHF.L.U32 UR11, UR10, 0xb, URZ ;  /* 0x0000000b0a0b7899 */ /* 0x000fe400080006ff */
[----:B------:R-:W-:Y:S02]  /*05a0*/  USHF.L.U32 UR10, UR10, 0x1, URZ ;  /* 0x000000010a0a7899 */ /* 0x000fe400080006ff */
[----:B-1----:R-:W-:Y:S01]  /*05b0*/  ULEA UR5, UR5, UR7, 0x18 ;  /* 0x0000000705057291 */ /* 0x002fe2000f8ec0ff */
[----:B------:R-:W1:Y:S11]  /*05c0*/  FENCE.VIEW.ASYNC.S ;  /* 0x00000000000073c6 */ /* 0x000e760000000000 */
[----:B-1----:R1:W2:Y:S01]  /*05d0*/  SYNCS.EXCH.64 URZ, [UR5], UR10 ;  /* 0x0000000a05ff75b2 */ /* 0x0022a20008000100 */
[----:B------:R1:W3:Y:S01]  /*05e0*/  SYNCS.EXCH.64 URZ, [UR5+0xd0], UR10 ;  /* 0x0000d00a05ff75b2 */ /* 0x0002e20008000100 */
[----:B------:R1:W4:Y:S01]  /*05f0*/  SYNCS.EXCH.64 URZ, [UR5+0x8], UR10 ;  /* 0x0000080a05ff75b2 */ /* 0x0003220008000100 */
[----:B------:R1:W1:Y:S01]  /*0600*/  SYNCS.EXCH.64 URZ, [UR5+0xd8], UR10 ;  /* 0x0000d80a05ff75b2 */ /* 0x0002620008000100 */
        /* <DEDUP_REMOVED lines=48> */
[----:B--234-:R-:W-:Y:S01]  /*0910*/  NOP ;  /* 0x0000000000007918 */ /* 0x01cfe20000000000 */
.L_x_10:
[----:B-1----:R-:W-:Y:S05]  /*0920*/  BSYNC.RECONVERGENT B0 ;  /* 0x0000000000007941 */ /* 0x002fea0003800200 */
.L_x_9:
[----:B------:R-:W1:Y:S01]  /*0930*/  SHFL.IDX PT, R2, R65, RZ, 0x1f ;  /* 0x00001fff41027589 */ /* 0x000e6200000e0000 */
[----:B------:R-:W-:Y:S01]  /*0940*/  NOP ;  /* 0x0000000000007918 */ /* 0x000fe20000000000 */
[----:B-1----:R-:W-:-:S13]  /*0950*/  ISETP.NE.AND P0, PT, R2, 0x1, PT ;  /* 0x000000010200780c */ /* 0x002fda0003f05270 */
[----:B------:R-:W-:Y:S05]  /*0960*/  @P0 BRA `(.L_x_11) ;  /* 0x0000000000500947 */ /* 0x000fea0003800000 */
[----:B------:R-:W1:Y:S01]  /*0970*/  S2UR UR7, SR_CgaCtaId ;  /* 0x00000000000779c3 */ /* 0x000e620000008800 */
[----:B------:R-:W-:Y:S01]  /*0980*/  UMOV UR9, 0x400 ;  /* 0x0000040000097882 */ /* 0x000fe20000000000 */
[----:B------:R-:W-:Y:S01]  /*0990*/  UMOV UR5, 0x20 ;  /* 0x0000002000057882 */ /* 0x000fe20000000000 */
[----:B------:R-:W-:Y:S01]  /*09a0*/  UMOV UR4, 0x80 ;  /* 0x0000008000047882 */ /* 0x000fe20000000000 */
[----:B------:R-:W-:-:S04]  /*09b0*/  UIADD3 UR10, UPT, UPT, -UR5, 0x100000, URZ ;  /* 0x00100000050a7890 */ /* 0x000fc8000fffe1ff */
[----:B------:R-:W-:Y:S02]  /*09c0*/  USHF.L.U32 UR11, UR10, 0xb, URZ ;  /* 0x0000000b0a0b7899 */ /* 0x000fe400080006ff */
[----:B------:R-:W-:Y:S02]  /*09d0*/  USHF.L.U32 UR10, UR10, 0x1, URZ ;  /* 0x000000010a0a7899 */ /* 0x000fe400080006ff */
[----:B------:R-:W-:-:S04]  /*09e0*/  UIADD3 UR4, UPT, UPT, -UR4, 0x100000, URZ ;  /* 0x0010000004047890 */ /* 0x000fc8000fffe1ff */
[----:B------:R-:W-:Y:S02]  /*09f0*/  USHF.L.U32 UR5, UR4, 0xb, URZ ;  /* 0x0000000b04057899 */ /* 0x000fe400080006ff */
[----:B------:R-:W-:Y:S01]  /*0a00*/  USHF.L.U32 UR4, UR4, 0x1, URZ ;  /* 0x0000000104047899 */ /* 0x000fe200080006ff */
[----:B------:R-:W-:Y:S01]  /*0a10*/  ELECT P0, URZ, PT ;  /* 0x0000000000ff782f */ /* 0x000fe20003800000 */
[----:B-1----:R-:W-:Y:S01]  /*0a20*/  ULEA UR7, UR7, UR9, 0x18 ;  /* 0x0000000907077291 */ /* 0x002fe2000f8ec0ff */
[----:B------:R-:W1:Y:S11]  /*0a30*/  FENCE.VIEW.ASYNC.S ;  /* 0x00000000000073c6 */ /* 0x000e760000000000 */
[----:B-1----:R1:W2:Y:S01]  /*0a40*/  SYNCS.EXCH.64 URZ, [UR7+0x1a0], UR10 ;  /* 0x0001a00a07ff75b2 */ /* 0x0022a20008000100 */
[----:B------:R1:W3:Y:S01]  /*0a50*/  SYNCS.EXCH.64 URZ, [UR7+0x1b8], UR4 ;  /* 0x0001b80407ff75b2 */ /* 0x0002e20008000100 */
[----:B------:R1:W4:Y:S01]  /*0a60*/  SYNCS.EXCH.64 URZ, [UR7+0x1a8], UR10 ;  /* 0x0001a80a07ff75b2 */ /* 0x0003220008000100 */
[----:B------:R1:W1:Y:S01]  /*0a70*/  SYNCS.EXCH.64 URZ, [UR7+0x1c0], UR4 ;  /* 0x0001c00407ff75b2 */ /* 0x0002620008000100 */
[----:B------:R1:W1:Y:S01]  /*0a80*/  SYNCS.EXCH.64 URZ, [UR7+0x1b0], UR10 ;  /* 0x0001b00a07ff75b2 */ /* 0x0002620008000100 */
[----:B------:R1:W1:Y:S01]  /*0a90*/  SYNCS.EXCH.64 URZ, [UR7+0x1c8], UR4 ;  /* 0x0001c80407ff75b2 */ /* 0x0002620008000100 */
[----:B------:R-:W-:Y:S01]  /*0aa0*/  NOP ;  /* 0x0000000000007918 */ /* 0x000fe20000000000 */
.L_x_11:
[----:B------:R-:W2:Y:S01]  /*0ab0*/  SHFL.IDX PT, R2, R65, RZ, 0x1f ;  /* 0x00001fff41027589 */ /* 0x000ea200000e0000 */
[----:B------:R-:W-:Y:S01]  /*0ac0*/  NOP ;  /* 0x0000000000007918 */ /* 0x000fe20000000000 */
[----:B--2---:R-:W-:-:S13]  /*0ad0*/  ISETP.NE.AND P0, PT, R2, 0x3, PT ;  /* 0x000000030200780c */ /* 0x004fda0003f05270 */
[----:B------:R-:W-:Y:S05]  /*0ae0*/  @P0 BRA `(.L_x_12) ;  /* 0x0000000000300947 */ /* 0x000fea0003800000 */
[----:B-1----:R-:W1:Y:S01]  /*0af0*/  S2UR UR5, SR_CgaCtaId ;  /* 0x00000000000579c3 */ /* 0x002e620000008800 */
[----:B------:R-:W-:Y:S01]  /*0b00*/  UMOV UR7, 0x400 ;  /* 0x0000040000077882 */ /* 0x000fe20000000000 */
[----:B------:R-:W-:Y:S01]  /*0b10*/  UMOV UR4, 0x20 ;  /* 0x0000002000047882 */ /* 0x000fe20000000000 */
[----:B------:R-:W-:Y:S01]  /*0b20*/  ELECT P0, URZ, PT ;  /* 0x0000000000ff782f */ /* 0x000fe20003800000 */
[----:B------:R-:W-:-:S04]  /*0b30*/  UIADD3 UR10, UPT, UPT, -UR4, 0x100000, URZ ;  /* 0x00100000040a7890 */ /* 0x000fc8000fffe1ff */
[----:B------:R-:W-:Y:S02]  /*0b40*/  USHF.L.U32 UR11, UR10, 0xb, URZ ;  /* 0x0000000b0a0b7899 */ /* 0x000fe400080006ff */
[----:B------:R-:W-:Y:S02]  /*0b50*/  USHF.L.U32 UR10, UR10, 0x1, URZ ;  /* 0x000000010a0a7899 */ /* 0x000fe400080006ff */
[----:B-1----:R-:W-:Y:S01]  /*0b60*/  ULEA UR5, UR5, UR7, 0x18 ;  /* 0x0000000705057291 */ /* 0x002fe2000f8ec0ff */
[----:B------:R-:W1:Y:S11]  /*0b70*/  FENCE.VIEW.ASYNC.S ;  /* 0x00000000000073c6 */ /* 0x000e760000000000 */
[----:B-1----:R2:W1:Y:S01]  /*0b80*/  SYNCS.EXCH.64 URZ, [UR5+0x1d0], UR10 ;  /* 0x0001d00a05ff75b2 */ /* 0x0024620008000100 */
[----:B------:R2:W1:Y:S02]  /*0b90*/  SYNCS.EXCH.64 URZ, [UR5+0x1d8], UR10 ;  /* 0x0001d80a05ff75b2 */ /* 0x0004640008000100 */
[----:B--2---:R-:W-:Y:S01]  /*0ba0*/  NOP ;  /* 0x0000000000007918 */ /* 0x004fe20000000000 */
.L_x_12:
[----:B------:R-:W2:Y:S01]  /*0bb0*/  SHFL.IDX PT, R2, R65, RZ, 0x1f ;  /* 0x00001fff41027589 */ /* 0x000ea200000e0000 */
[----:B------:R-:W-:Y:S01]  /*0bc0*/  NOP ;  /* 0x0000000000007918 */ /* 0x000fe20000000000 */
[----:B--2---:R-:W-:-:S13]  /*0bd0*/  ISETP.NE.AND P0, PT, R2, 0x4, PT ;  /* 0x000000040200780c */ /* 0x004fda0003f05270 */
[----:B------:R-:W-:Y:S05]  /*0be0*/  @P0 BRA `(.L_x_13) ;  /* 0x00000000004c0947 */ /* 0x000fea0003800000 */
[----:B-1----:R-:W1:Y:S01]  /*0bf0*/  S2UR UR5, SR_CgaCtaId ;  /* 0x00000000000579c3 */ /* 0x002e620000008800 */
[----:B------:R-:W-:Y:S01]  /*0c00*/  UMOV UR9, 0x100 ;  /* 0x0000010000097882 */ /* 0x000fe20000000000 */
[----:B------:R-:W-:Y:S01]  /*0c10*/  UMOV UR7, 0x400 ;  /* 0x0000040000077882 */ /* 0x000fe20000000000 */
[----:B------:R-:W-:Y:S01]  /*0c20*/  USEL UR9, UR9, 0xe0, UP2 ;  /* 0x000000e009097887 */ /* 0x000fe20009000000 */
[----:B------:R-:W-:Y:S01]  /*0c30*/  UMOV UR4, 0x1 ;  /* 0x0000000100047882 */ /* 0x000fe20000000000 */
[----:B------:R-:W-:Y:S01]  /*0c40*/  ELECT P0, URZ, PT ;  /* 0x0000000000ff782f */ /* 0x000fe20003800000 */
[----:B------:R-:W-:-:S04]  /*0c50*/  UIADD3 UR10, UPT, UPT, -UR4, 0x100000, URZ ;  /* 0x00100000040a7890 */ /* 0x000fc8000fffe1ff */
[----:B------:R-:W-:Y:S02]  /*0c60*/  USHF.L.U32 UR11, UR10, 0xb, URZ ;  /* 0x0000000b0a0b7899 */ /* 0x000fe400080006ff */
[----:B------:R-:W-:Y:S02]  /*0c70*/  USHF.L.U32 UR10, UR10, 0x1, URZ ;  /* 0x000000010a0a7899 */ /* 0x000fe400080006ff */
[----:B------:R-:W-:-:S04]  /*0c80*/  UIADD3 UR12, UPT, UPT, -UR9, 0x100000, URZ ;  /* 0x00100000090c7890 */ /* 0x000fc8000fffe1ff */
[----:B------:R-:W-:Y:S02]  /*0c90*/  USHF.L.U32 UR13, UR12, 0xb, URZ ;  /* 0x0000000b0c0d7899 */ /* 0x000fe400080006ff */
[----:B------:R-:W-:Y:S02]  /*0ca0*/  USHF.L.U32 UR12, UR12, 0x1, URZ ;  /* 0x000000010c0c7899 */ /* 0x000fe400080006ff */
[----:B-1----:R-:W-:Y:S01]  /*0cb0*/  ULEA UR5, UR5, UR7, 0x18 ;  /* 0x0000000705057291 */ /* 0x002fe2000f8ec0ff */
[----:B------:R-:W1:Y:S11]  /*0cc0*/  FENCE.VIEW.ASYNC.S ;  /* 0x00000000000073c6 */ /* 0x000e760000000000 */
[----:B-1----:R2:W1:Y:S01]  /*0cd0*/  SYNCS.EXCH.64 URZ, [UR5+0x1e0], UR10 ;  /* 0x0001e00a05ff75b2 */ /* 0x0024620008000100 */
[----:B------:R2:W1:Y:S01]  /*0ce0*/  SYNCS.EXCH.64 URZ, [UR5+0x1f0], UR12 ;  /* 0x0001f00c05ff75b2 */ /* 0x0004620008000100 */
[----:B------:R2:W1:Y:S01]  /*0cf0*/  SYNCS.EXCH.64 URZ, [UR5+0x1e8], UR10 ;  /* 0x0001e80a05ff75b2 */ /* 0x0004620008000100 */
[----:B------:R2:W1:Y:S02]  /*0d00*/  SYNCS.EXCH.64 URZ, [UR5+0x1f8], UR12 ;  /* 0x0001f80c05ff75b2 */ /* 0x0004640008000100 */
[----:B--2---:R-:W-:Y:S01]  /*0d10*/  NOP ;  /* 0x0000000000007918 */ /* 0x004fe20000000000 */
.L_x_13:
[----:B------:R-:W2:Y:S01]  /*0d20*/  SHFL.IDX PT, R2, R65, RZ, 0x1f ;  /* 0x00001fff41027589 */ /* 0x000ea200000e0000 */
[----:B------:R-:W-:Y:S01]  /*0d30*/  NOP ;  /* 0x0000000000007918 */ /* 0x000fe20000000000 */
[----:B--2---:R-:W-:-:S13]  /*0d40*/  ISETP.NE.AND P0, PT, R2, 0x5, PT ;  /* 0x000000050200780c */ /* 0x004fda0003f05270 */
[----:B------:R-:W-:Y:S05]  /*0d50*/  @P0 BRA `(.L_x_14) ;  /* 0x0000000000580947 */ /* 0x000fea0003800000 */
[----:B-1----:R-:W1:Y:S01]  /*0d60*/  S2UR UR7, SR_CgaCtaId ;  /* 0x00000000000779c3 */ /* 0x002e620000008800 */
        /* <DEDUP_REMOVED lines=12> */
[----:B-1----:R2:W1:Y:S01]  /*0e30*/  SYNCS.EXCH.64 URZ, [UR7+0x200], UR10 ;  /* 0x0002000a07ff75b2 */ /* 0x0024620008000100 */
[----:B------:R2:W1:Y:S01]  /*0e40*/  SYNCS.EXCH.64 URZ, [UR7+0x220], UR4 ;  /* 0x0002200407ff75b2 */ /* 0x0004620008000100 */
[----:B------:R2:W1:Y:S01]  /*0e50*/  SYNCS.EXCH.64 URZ, [UR7+0x208], UR10 ;  /* 0x0002080a07ff75b2 */ /* 0x0004620008000100 */
[----:B------:R2:W1:Y:S01]  /*0e60*/  SYNCS.EXCH.64 URZ, [UR7+0x228], UR4 ;  /* 0x0002280407ff75b2 */ /* 0x0004620008000100 */
[----:B------:R2:W1:Y:S01]  /*0e70*/  SYNCS.EXCH.64 URZ, [UR7+0x210], UR10 ;  /* 0x0002100a07ff75b2 */ /* 0x0004620008000100 */
[----:B------:R2:W1:Y:S01]  /*0e80*/  SYNCS.EXCH.64 URZ, [UR7+0x230], UR4 ;  /* 0x0002300407ff75b2 */ /* 0x0004620008000100 */
[----:B------:R2:W1:Y:S01]  /*0e90*/  SYNCS.EXCH.64 URZ, [UR7+0x218], UR10 ;  /* 0x0002180a07ff75b2 */ /* 0x0004620008000100 */
[----:B------:R2:W1:Y:S02]  /*0ea0*/  SYNCS.EXCH.64 URZ, [UR7+0x238], UR4 ;  /* 0x0002380407ff75b2 */ /* 0x0004640008000100 */
[----:B--2---:R-:W-:Y:S01]  /*0eb0*/  NOP ;  /* 0x0000000000007918 */ /* 0x004fe20000000000 */
.L_x_14:
        /* <DEDUP_REMOVED lines=18> */
.L_x_15:
[----:B-1----:R-:W1:Y:S01]  /*0fe0*/  S2UR UR5, SR_CTAID.X ;  /* 0x00000000000579c3 */ /* 0x002e620000002500 */
[----:B------:R-:W-:-:S05]  /*0ff0*/  CS2R.32 R59, SR_CgaSize ;  /* 0x00000000003b7805 */ /* 0x000fca0000008a00 */
[----:B------:R-:W-:-:S05]  /*1000*/  IMAD R59, R59, -0xa0, RZ ;  /* 0xffffff603b3b7824 */ /* 0x000fca00078e02ff */
[----:B------:R-:W-:-:S14]  /*1010*/  R2UR UR9, R59 ;  /* 0x000000003b0972ca */ /* 0x000fdc00000e0000 */
[----:B------:R-:W2:Y:S01]  /*1020*/  LDCU UR9, c[0x0][UR9+0x2b0] ;  /* 0x00005600090977ac */ /* 0x000ea20008000800 */
[----:B------:R-:W-:Y:S01]  /*1030*/  NOP ;  /* 0x0000000000007918 */ /* 0x000fe20000000000 */
[----:B------:R-:W-:-:S05]  /*1040*/  CS2R.32 R59, SR_CgaSize ;  /* 0x00000000003b7805 */ /* 0x000fca0000008a00 */
[----:B------:R-:W-:-:S05]  /*1050*/  IMAD R59, R59, -0xa0, RZ ;  /* 0xffffff603b3b7824 */ /* 0x000fca00078e02ff */
[----:B------:R-:W-:-:S14]  /*1060*/  R2UR UR7, R59 ;  /* 0x000000003b0772ca */ /* 0x000fdc00000e0000 */
[----:B------:R-:W3:Y:S01]  /*1070*/  LDCU UR7, c[0x0][UR7+0x2b4] ;  /* 0x00005680070777ac */ /* 0x000ee20008000800 */
[----:B------:R-:W4:Y:S08]  /*1080*/  S2UR UR4, SR_CTAID.Y ;  /* 0x00000000000479c3 */ /* 0x000f300000002600 */
[----:B------:R-:W3:Y:S01]  /*1090*/  LDC R10, c[0x0][0xb24] ;  /* 0x0002c900ff0a7b82 */ /* 0x000ee20000000800 */
[----:B-1----:R-:W-:-:S02]  /*10a0*/  I2FP.F32.U32 R59, UR5 ;  /* 0x00000005003b7c45 */ /* 0x002fc40008201000 */
[----:B------:R-:W-:-:S05]  /*10b0*/  CS2R.32 R3, SR_CgaSize ;  /* 0x0000000000037805 */ /* 0x000fca0000008a00 */
[----:B------:R-:W-:-:S06]  /*10c0*/  IMAD R3, R3, -0xa0, RZ ;  /* 0xffffff6003037824 */ /* 0x000fcc00078e02ff */
[----:B------:R-:W1:Y:S01]  /*10d0*/  LDC R3, c[0x0][R3+0x2a0] ;  /* 0x0000a80003037b82 */ /* 0x000e620000000800 */
[----:B------:R-:W-:Y:S01]  /*10e0*/  MOV R21, UR5 ;  /* 0x0000000500157c02 */ /* 0x000fe20008000f00 */
[----:B--2---:R-:W-:Y:S01]  /*10f0*/  FMUL R59, R59, UR9 ;  /* 0x000000093b3b7c20 */ /* 0x004fe20008400000 */
[----:B----4-:R-:W-:Y:S02]  /*1100*/  I2FP.F32.U32 R58, UR4 ;  /* 0x00000004003a7c45 */ /* 0x010fe40008201000 */
[----:B------:R-:W-:-:S05]  /*1110*/  CS2R.32 R2, SR_CgaSize ;  /* 0x0000000000027805 */ /* 0x000fca0000008a00 */
[----:B------:R-:W-:-:S06]  /*1120*/  IMAD R2, R2, -0xa0, RZ ;  /* 0xffffff6002027824 */ /* 0x000fcc00078e02ff */
[----:B------:R-:W2:Y:S01]  /*1130*/  LDC R2, c[0x0][R2+0x2a4] ;  /* 0x0000a90002027b82 */ /* 0x000ea20000000800 */
[----:B------:R-:W-:Y:S01]  /*1140*/  MOV R20, UR4 ;  /* 0x0000000400147c02 */ /* 0x000fe20008000f00 */
[----:B------:R-:W4:Y:S01]  /*1150*/  F2I.U32.TRUNC.NTZ R59, R59 ;  /* 0x0000003b003b7305 */ /* 0x000f22000020f000 */
[----:B---3--:R-:W-:-:S05]  /*1160*/  FMUL R58, R58, UR7 ;  /* 0x000000073a3a7c20 */ /* 0x008fca0008400000 */
[----:B------:R-:W-:Y:S01]  /*1170*/  BAR.SYNC.DEFER_BLOCKING 0x0 ;  /* 0x0000000000007b1d */ /* 0x000fe20000010000 */
[----:B------:R-:W-:-:S05]  /*1180*/  ISETP.GE.AND P0, PT, R10, 0x1, PT ;  /* 0x000000010a00780c */ /* 0x000fca0003f06270 */
[----:B------:R-:W3:Y:S02]  /*1190*/  F2I.U32.TRUNC.NTZ R58, R58 ;  /* 0x0000003a003a7305 */ /* 0x000ee4000020f000 */
[----:B------:R-:W2:Y:S01]  /*11a0*/  S2UR UR36, SR_CTAID.Z ;  /* 0x00000000002479c3 */ /* 0x000ea20000002700 */
[----:B----4-:R-:W-:-:S05]  /*11b0*/  IADD3 R59, PT, PT, -R59, RZ, RZ ;  /* 0x000000ff3b3b7210 */ /* 0x010fca0007ffe1ff */
[----:B-1----:R-:W-:Y:S01]  /*11c0*/  IMAD R59, R3, R59, UR5 ;  /* 0x00000005033b7e24 */ /* 0x002fe2000f8e023b */
[----:B---3--:R-:W-:-:S05]  /*11d0*/  IADD3 R58, PT, PT, -R58, RZ, RZ ;  /* 0x000000ff3a3a7210 */ /* 0x008fca0007ffe1ff */
[----:B--2---:R-:W-:Y:S01]  /*11e0*/  IMAD R58, R2, R58, UR4 ;  /* 0x00000004023a7e24 */ /* 0x004fe2000f8e023a */
[----:B------:R-:W-:Y:S06]  /*11f0*/  @!P0 BRA `(.L_x_16) ;  /* 0x0000000000b88947 */ /* 0x000fec0003800000 */
[----:B------:R-:W1:Y:S01]  /*1200*/  LDC.64 R4, c[0x0][0xb18] ;  /* 0x0002c600ff047b82 */ /* 0x000e620000000a00 */
[----:B------:R-:W-:-:S07]  /*1210*/  ISETP.NE.AND P0, PT, R10, 0x1, PT ;  /* 0x000000010a00780c */ /* 0x000fce0003f05270 */
[----:B------:R-:W2:Y:S08]  /*1220*/  LDC R9, c[0x0][0xb0c] ;  /* 0x0002c300ff097b82 */ /* 0x000eb00000000800 */
[----:B------:R-:W3:Y:S08]  /*1230*/  LDC R12, c[0x0][0x370] ;  /* 0x0000dc00ff0c7b82 */ /* 0x000ef00000000800 */
[----:B------:R-:W4:Y:S01]  /*1240*/  LDC R11, c[0x0][0x374] ;  /* 0x0000dd00ff0b7b82 */ /* 0x000f220000000800 */
[----:B-1----:R-:W-:-:S07]  /*1250*/  ISETP.NE.AND P1, PT, R4, 0x1, PT ;  /* 0x000000010400780c */ /* 0x002fce0003f25270 */
[----:B------:R-:W3:Y:S01]  /*1260*/  LDC.64 R6, c[0x0][0xb10] ;  /* 0x0002c400ff067b82 */ /* 0x000ee20000000a00 */
[----:B--2---:R-:W-:-:S07]  /*1270*/  ISETP.NE.AND P2, PT, R9, 0x1, PT ;  /* 0x000000010900780c */ /* 0x004fce0003f45270 */
[----:B------:R-:W1:Y:S08]  /*1280*/  LDC R8, c[0x0][0xb20] ;  /* 0x0002c800ff087b82 */ /* 0x000e700000000800 */
[----:B------:R-:W2:Y:S01]  /*1290*/  LDC.64 R2, c[0x0][0xb28] ;  /* 0x0002ca00ff027b82 */ /* 0x000ea20000000a00 */
[----:B----4-:R-:W-:-:S04]  /*12a0*/  IMAD.HI.U32 R13, R11, R5, RZ ;  /* 0x000000050b0d7227 */ /* 0x010fc800078e00ff */
[----:B------:R-:W-:-:S04]  /*12b0*/  IMAD.HI.U32 R5, R20, R5, RZ ;  /* 0x0000000514057227 */ /* 0x000fc800078e00ff */
[----:B---3--:R-:W-:-:S05]  /*12c0*/  IMAD.HI.U32 R14, R12, R6, RZ ;  /* 0x000000060c0e7227 */ /* 0x008fca00078e00ff */
[-C--:B------:R-:W-:Y:S01]  /*12d0*/  @P2 SHF.R.U32.HI R12, RZ, R7.reuse, R14 ;  /* 0x00000007ff0c2219 */ /* 0x080fe2000001160e */
[----:B------:R-:W-:Y:S01]  /*12e0*/  IMAD.HI.U32 R14, R21, R6, RZ ;  /* 0x00000006150e7227 */ /* 0x000fe200078e00ff */
[-C--:B-1----:R-:W-:Y:S02]  /*12f0*/  @P1 SHF.R.U32.HI R11, RZ, R8.reuse, R13 ;  /* 0x00000008ff0b1219 */ /* 0x082fe4000001160d */
[----:B------:R-:W-:Y:S02]  /*1300*/  SHF.R.U32.HI R5, RZ, R8, R5 ;  /* 0x00000008ff057219 */ /* 0x000fe40000011605 */
[----:B------:R-:W-:Y:S02]  /*1310*/  SHF.R.U32.HI R14, RZ, R7, R14 ;  /* 0x00000007ff0e7219 */ /* 0x000fe4000001160e */
[----:B------:R-:W-:Y:S01]  /*1320*/  SEL R5, R20, R5, !P1 ;  /* 0x0000000514057207 */ /* 0x000fe20004800000 */
[----:B--2---:R-:W-:Y:S01]  /*1330*/  IMAD.HI.U32 R13, R11, R2, RZ ;  /* 0x000000020b0d7227 */ /* 0x004fe200078e00ff */
[----:B------:R-:W-:-:S03]  /*1340*/  SEL R14, R21, R14, !P2 ;  /* 0x0000000e150e7207 */ /* 0x000fc60005000000 */
[----:B------:R-:W-:Y:S01]  /*1350*/  IMAD.HI.U32 R6, R12, R2, RZ ;  /* 0x000000020c067227 */ /* 0x000fe200078e00ff */
[----:B------:R-:W-:-:S04]  /*1360*/  @P0 SHF.R.U32.HI R11, RZ, R3, R13 ;  /* 0x00000003ff0b0219 */ /* 0x000fc8000001160d */
[----:B------:R-:W-:Y:S01]  /*1370*/  @P0 SHF.R.U32.HI R12, RZ, R3, R6 ;  /* 0x00000003ff0c0219 */ /* 0x000fe20000011606 */
[----:B------:R-:W-:-:S04]  /*1380*/  IMAD R11, R11, R10, RZ ;  /* 0x0000000a0b0b7224 */ /* 0x000fc800078e02ff */
[----:B------:R-:W-:Y:S01]  /*1390*/  IMAD R6, R12, R10, RZ ;  /* 0x0000000a0c067224 */ /* 0x000fe200078e02ff */
[----:B------:R-:W-:-:S04]  /*13a0*/  ISETP.GE.AND P1, PT, R5, R11, PT ;  /* 0x0000000b0500720c */ /* 0x000fc80003f26270 */
[----:B------:R-:W-:Y:S01]  /*13b0*/  ISETP.GE.OR P1, PT, R14, R6, P1 ;  /* 0x000000060e00720c */ /* 0x000fe20000f26670 */
[----:B------:R-:W-:-:S05]  /*13c0*/  IMAD.HI.U32 R6, R5, R2, RZ ;  /* 0x0000000205067227 */ /* 0x000fca00078e00ff */
[----:B------:R-:W-:-:S04]  /*13d0*/  SHF.R.U32.HI R6, RZ, R3, R6 ;  /* 0x00000003ff067219 */ /* 0x000fc80000011606 */
[----:B------:R-:W-:-:S03]  /*13e0*/  SEL R6, R5, R6, !P0 ;  /* 0x0000000605067207 */ /* 0x000fc60004000000 */
[----:B------:R-:W-:Y:S01]  /*13f0*/  @!P1 IMAD.HI.U32 R7, R14, R2, RZ ;  /* 0x000000020e079227 */ /* 0x000fe200078e00ff */
[----:B------:R-:W-:-:S04]  /*1400*/  IADD3 R2, PT, PT, -R6, RZ, RZ ;  /* 0x000000ff06027210 */ /* 0x000fc80007ffe1ff */
[----:B------:R-:W-:Y:S01]  /*1410*/  @!P1 SHF.R.U32.HI R3, RZ, R3, R7 ;  /* 0x00000003ff039219 */ /* 0x000fe20000011607 */
[----:B------:R-:W-:Y:S01]  /*1420*/  IMAD R2, R10, R2, R5 ;  /* 0x000000020a027224 */ /* 0x000fe200078e0205 */
[----:B------:R-:W-:Y:S02]  /*1430*/  IADD3 R7, PT, PT, -R5, RZ, RZ ;  /* 0x000000ff05077210 */ /* 0x000fe40007ffe1ff */
[----:B------:R-:W-:-:S03]  /*1440*/  @!P1 SEL R3, R14, R3, !P0 ;  /* 0x000000030e039207 */ /* 0x000fc60004000000 */
[----:B------:R-:W-:Y:S02]  /*1450*/  IMAD R7, R4, R7, R20 ;  /* 0x0000000704077224 */ /* 0x000fe400078e0214 */
[--C-:B------:R-:W-:Y:S02]  /*1460*/  @!P1 IMAD.IADD R6, R6, 0x1, -R3.reuse ;  /* 0x0000000106069824 */ /* 0x100fe400078e0a03 */
[----:B------:R-:W-:Y:S01]  /*1470*/  @!P1 IMAD R3, R2, R12, R3 ;  /* 0x0000000c02039224 */ /* 0x000fe200078e0203 */
[----:B------:R-:W-:Y:S01]  /*1480*/  IADD3 R2, PT, PT, -R14, RZ, RZ ;  /* 0x000000ff0e027210 */ /* 0x000fe20007ffe1ff */
[----:B------:R-:W-:Y:S02]  /*1490*/  @!P1 IMAD R5, R6, R10, R14 ;  /* 0x0000000a06059224 */ /* 0x000fe400078e020e */
[----:B------:R-:W-:Y:S02]  /*14a0*/  @!P1 IMAD.MOV.U32 R14, RZ, RZ, R3 ;  /* 0x000000ffff0e9224 */ /* 0x000fe400078e0003 */
[----:B------:R-:W-:-:S02]  /*14b0*/  IMAD R2, R9, R2, R21 ;  /* 0x0000000209027224 */ /* 0x000fc400078e0215 */
[----:B------:R-:W-:Y:S02]  /*14c0*/  IMAD R20, R5, R4, R7 ;  /* 0x0000000405147224 */ /* 0x000fe400078e0207 */
[----:B------:R-:W-:Y:S02]  /*14d0*/  IMAD R21, R14, R9, R2 ;  /* 0x000000090e157224 */ /* 0x000fe400078e0202 */
.L_x_16:
[----:B------:R-:W1:Y:S01]  /*14e0*/  LDCU UR4, c[0x0][0xb30] ;  /* 0x00016600ff0477ac */ /* 0x000e620008000800 */
[----:B------:R-:W2:Y:S08]  /*14f0*/  S2UR UR37, SR_CgaCtaId ;  /* 0x00000000002579c3 */ /* 0x000eb00000008800 */
[----:B------:R-:W3:Y:S01]  /*1500*/  LDC R26, c[0x0][0xb24] ;  /* 0x0002c900ff1a7b82 */ /* 0x000ee20000000800 */
[----:B-1----:R-:W-:-:S09]  /*1510*/  UISETP.NE.AND UP1, UPT, UR4, 0x1, UPT ;  /* 0x000000010400788c */ /* 0x002fd2000bf25270 */
[----:B--2---:R-:W-:Y:S05]  /*1520*/  BRA.U UP1, `(.L_x_17) ;  /* 0x0000000101407547 */ /* 0x004fea000b800000 */
[----:B------:R-:W1:Y:S08]  /*1530*/  LDC.64 R4, c[0x0][0xb10] ;  /* 0x0002c400ff047b82 */ /* 0x000e700000000a00 */
[----:B------:R-:W2:Y:S08]  /*1540*/  LDC.64 R2, c[0x0][0xb18] ;  /* 0x0002c600ff027b82 */ /* 0x000eb00000000a00 */
[----:B------:R-:W4:Y:S08]  /*1550*/  LDC R6, c[0x0][0xb20] ;  /* 0x0002c800ff067b82 */ /* 0x000f300000000800 */
[----:B------:R-:W3:Y:S01]  /*1560*/  LDC R7, c[0x0][0xb0c] ;  /* 0x0002c300ff077b82 */ /* 0x000ee20000000800 */
[----:B-1----:R-:W-:-:S05]  /*1570*/  IMAD.HI.U32 R4, R21, R4, RZ ;  /* 0x0000000415047227 */ /* 0x002fca00078e00ff */
[----:B------:R-:W-:Y:S01]  /*1580*/  SHF.R.U32.HI R4, RZ, R5, R4 ;  /* 0x00000005ff047219 */ /* 0x000fe20000011604 */
[----:B--2---:R-:W-:Y:S01]  /*1590*/  IMAD.HI.U32 R3, R20, R3, RZ ;  /* 0x0000000314037227 */ /* 0x004fe200078e00ff */
[----:B------:R-:W-:-:S04]  /*15a0*/  ISETP.NE.AND P0, PT, R2, 0x1, PT ;  /* 0x000000010200780c */ /* 0x000fc80003f05270 */
[----:B----4-:R-:W-:-:S04]  /*15b0*/  SHF.R.U32.HI R3, RZ, R6, R3 ;  /* 0x00000006ff037219 */ /* 0x010fc80000011603 */
[----:B------:R-:W-:Y:S02]  /*15c0*/  SEL R3, R20, R3, !P0 ;  /* 0x0000000314037207 */ /* 0x000fe40004000000 */
[----:B---3--:R-:W-:-:S04]  /*15d0*/  ISETP.NE.AND P1, PT, R7, 0x1, PT ;  /* 0x000000010700780c */ /* 0x008fc80003f25270 */
[----:B------:R-:W-:-:S05]  /*15e0*/  SEL R4, R21, R4, !P1 ;  /* 0x0000000415047207 */ /* 0x000fca0004800000 */
[----:B------:R-:W-:Y:S02]  /*15f0*/  IMAD.IADD R5, R3, 0x1, -R4 ;  /* 0x0000000103057824 */ /* 0x000fe400078e0a04 */
[----:B------:R-:W-:Y:S02]  /*1600*/  IMAD.IADD R3, R4, 0x1, -R3 ;  /* 0x0000000104037824 */ /* 0x000fe400078e0a03 */
[----:B------:R-:W-:Y:S02]  /*1610*/  IMAD R21, R5, R7, R21 ;  /* 0x0000000705157224 */ /* 0x000fe400078e0215 */
[----:B------:R-:W-:-:S07]  /*1620*/  IMAD R20, R3, R2, R20 ;  /* 0x0000000203147224 */ /* 0x000fce00078e0214 */
.L_x_17:
[----:B------:R-:W-:Y:S01]  /*1630*/  BAR.SYNC.DEFER_BLOCKING 0x0 ;  /* 0x0000000000007b1d */ /* 0x000fe20000010000 */
[----:B------:R-:W-:Y:S01]  /*1640*/  UISETP.NE.AND UP1, UPT, UR8, 0x2, UPT ;  /* 0x000000020800788c */ /* 0x000fe2000bf25270 */
[----:B------:R-:W-:Y:S02]  /*1650*/  ISETP.NE.OR P5, PT, R0, 0x2, !P5 ;  /* 0x000000020000780c */ /* 0x000fe40006fa5670 */
[----:B------:R-:W-:-:S06]  /*1660*/  LOP3.LUT R2, R70, 0x1f, RZ, 0xc0, !PT ;  /* 0x0000001f46027812 */ /* 0x000fcc00078ec0ff */
[----:B------:R-:W-:Y:S05]  /*1670*/  BRA.U UP1, `(.L_x_18) ;  /* 0x0000001d016c7547 */ /* 0x000fea000b800000 */
[----:B------:R-:W1:Y:S01]  /*1680*/  LDCU UR13, c[0x0][0x38c] ;  /* 0x00007180ff0d77ac */ /* 0x000e620008000800 */
[----:B------:R-:W2:Y:S01]  /*1690*/  LDC R8, c[0x0][0x370] ;  /* 0x0000dc00ff087b82 */ /* 0x000ea20000000800 */
[----:B------:R-:W-:Y:S01]  /*16a0*/  PLOP3.LUT P1, PT, PT, PT, UP2, 0x80, 0x8 ;  /* 0x000000000008781c */ /* 0x000fe20003f2f028 */
[----:B------:R-:W-:Y:S01]  /*16b0*/  IMAD.MOV.U32 R15, RZ, RZ, 0x1 ;  /* 0x00000001ff0f7424 */ /* 0x000fe200078e00ff */
[----:B------:R-:W-:Y:S01]  /*16c0*/  ISETP.EQ.OR P4, PT, R2, RZ, P5 ;  /* 0x000000ff0200720c */ /* 0x000fe20002f82670 */
[----:B------:R-:W-:Y:S01]  /*16d0*/  IMAD.MOV.U32 R14, RZ, RZ, RZ ;  /* 0x000000ffff0e7224 */ /* 0x000fe200078e00ff */
[----:B------:R-:W-:Y:S02]  /*16e0*/  PLOP3.LUT P1, PT, P1, PT, PT, 0x8, 0x80 ;  /* 0x000000000080781c */ /* 0x000fe40000f2e170 */
[----:B------:R-:W-:Y:S01]  /*16f0*/  CS2R R12, SRZ ;  /* 0x00000000000c7805 */ /* 0x000fe2000001ff00 */
[----:B------:R-:W-:Y:S01]  /*1700*/  IMAD.MOV.U32 R11, RZ, RZ, 0x1 ;  /* 0x00000001ff0b7424 */ /* 0x000fe200078e00ff */
[----:B------:R-:W4:Y:S01]  /*1710*/  LDC R0, c[0x0][0x374] ;  /* 0x0000dd00ff007b82 */ /* 0x000f220000000800 */
[----:B------:R-:W2:Y:S01]  /*1720*/  LDCU.64 UR22, c[0x0][0x348] ;  /* 0x00006900ff1677ac */ /* 0x000ea20008000a00 */
[----:B------:R-:W-:Y:S01]  /*1730*/  UMOV UR6, URZ ;  /* 0x000000ff00067c82 */ /* 0x000fe20008000000 */
[----:B-1----:R-:W-:-:S04]  /*1740*/  UIADD3 UR5, UPT, UPT, UR13, 0x1f, URZ ;  /* 0x0000001f0d057890 */ /* 0x002fc8000fffe0ff */
[----:B------:R-:W-:-:S04]  /*1750*/  USHF.R.S32.HI UR4, URZ, 0x1f, UR5 ;  /* 0x0000001fff047899 */ /* 0x000fc80008011405 */
[----:B------:R-:W-:-:S04]  /*1760*/  ULEA.HI UR4, UR4, UR5, URZ, 0x5 ;  /* 0x0000000504047291 */ /* 0x000fc8000f8f28ff */
[----:B------:R-:W-:Y:S02]  /*1770*/  USHF.R.S32.HI UR15, URZ, 0x5, UR4 ;  /* 0x00000005ff0f7899 */ /* 0x000fe40008011404 */
[----:B------:R-:W-:Y:S02]  /*1780*/  UIADD3 UR4, UPT, UPT, UR13, -0x1, URZ ;  /* 0xffffffff0d047890 */ /* 0x000fe4000fffe0ff */
[----:B------:R-:W-:Y:S02]  /*1790*/  UISETP.LT.U32.AND UP0, UPT, UR15, 0x1a, UPT ;  /* 0x0000001a0f00788c */ /* 0x000fe4000bf01070 */
[----:B------:R-:W-:Y:S02]  /*17a0*/  UISETP.GE.U32.AND UP1, UPT, UR4, -0x3f, UPT ;  /* 0xffffffc10400788c */ /* 0x000fe4000bf26070 */
[----:B------:R-:W-:Y:S02]  /*17b0*/  USEL UR14, UR15, 0x1a, UP0 ;  /* 0x0000001a0f0e7887 */ /* 0x000fe40008000000 */
[----:B------:R-:W-:-:S02]  /*17c0*/  UIADD3 UR13, UPT, UPT, UR13, 0x3e, URZ ;  /* 0x0000003e0d0d7890 */ /* 0x000fc4000fffe0ff */
[----:B------:R-:W-:Y:S02]  /*17d0*/  UIADD3 UR5, UPT, UPT, UR14, -0x1, URZ ;  /* 0xffffffff0e057890 */ /* 0x000fe4000fffe0ff */
[----:B------:R-:W-:-:S03]  /*17e0*/  UIADD3 UR7, UPT, UPT, UR15, -UR14, URZ ;  /* 0x8000000e0f077290 */ /* 0x000fc6000fffe0ff */
[----:B------:R-:W-:-:S04]  /*17f0*/  @UP1 UIADD3 UR5, UPT, UPT, UR14, URZ, URZ ;  /* 0x000000ff0e051290 */ /* 0x000fc8000fffe0ff */
[----:B--2---:R-:W-:-:S12]  /*1800*/  UIADD3 UR5, UPT, UPT, UR5, 0x1, URZ ;  /* 0x0000000105057890 */ /* 0x004fd8000fffe0ff */
.L_x_36:
[----:B------:R-:W-:Y:S01]  /*1810*/  UISETP.NE.AND UP0, UPT, UR37, URZ, UPT ;  /* 0x000000ff2500728c */ /* 0x000fe2000bf05270 */
[----:B------:R-:W1:Y:S08]  /*1820*/  S2UR UR37, SR_CgaCtaId ;  /* 0x00000000002579c3 */ /* 0x000e700000008800 */
[----:B------:R-:W-:Y:S05]  /*1830*/  BRA.U UP0, `(.L_x_19) ;  /* 0x0000000100347547 */ /* 0x000fea000b800000 */
[----:B------:R-:W2:Y:S01]  /*1840*/  S2R R2, SR_CgaCtaId ;  /* 0x0000000000027919 */ /* 0x000ea20000008800 */
[----:B------:R-:W-:-:S04]  /*1850*/  MOV R3, 0x400 ;  /* 0x0000040000037802 */ /* 0x000fc80000000f00 */
[----:B--2---:R-:W-:Y:S02]  /*1860*/  LEA R2, R2, R3, 0x18 ;  /* 0x0000000302027211 */ /* 0x004fe400078ec0ff */
[----:B------:R-:W-:-:S03]  /*1870*/  SHF.L.U32 R3, R11, 0x1f, RZ ;  /* 0x0000001f0b037819 */ /* 0x000fc600000006ff */
[----:B------:R-:W-:-:S04]  /*1880*/  IMAD R2, R12, 0x8, R2 ;  /* 0x000000080c027824 */ /* 0x000fc800078e0202 */
[----:B------:R-:W2:Y:S02]  /*1890*/  SYNCS.PHASECHK.TRANS64.TRYWAIT P0, [R2+URZ+0x250], R3 ;  /* 0x00025003020075a7 */ /* 0x000ea400080011ff */
[----:B--2---:R-:W-:Y:S05]  /*18a0*/  @!P0 BRA `(.L_x_20) ;  /* 0x0000006000c88947 */ /* 0x004fea0003800000 */
.L_x_138:
[----:B------:R-:W-:Y:S01]  /*18b0*/  VIADD R12, R12, 0x1 ;  /* 0x000000010c0c7836 */ /* 0x000fe20000000000 */
[----:B------:R2:W-:Y:S04]  /*18c0*/  SYNCS.ARRIVE.TRANS64.A1T0 RZ, [R2+URZ+0x240], RZ ;  /* 0x000240ff02ff79a7 */ /* 0x0005e800081000ff */
[----:B------:R-:W-:-:S04]  /*18d0*/  ISETP.NE.AND P0, PT, R12, 0x2, PT ;  /* 0x000000020c00780c */ /* 0x000fc80003f05270 */
[----:B------:R-:W-:Y:S02]  /*18e0*/  SEL R12, R12, RZ, P0 ;  /* 0x000000ff0c0c7207 */ /* 0x000fe40000000000 */
[----:B--2---:R-:W-:-:S04]  /*18f0*/  SEL R2, RZ, 0x1, P0 ;  /* 0x00000001ff027807 */ /* 0x004fc80000000000 */
[----:B------:R-:W-:-:S07]  /*1900*/  LOP3.LUT R11, R11, R2, RZ, 0x3c, !PT ;  /* 0x000000020b0b7212 */ /* 0x000fce00078e3cff */
.L_x_19:
[----:B------:R-:W-:Y:S01]  /*1910*/  UMOV UR4, 0x400 ;  /* 0x0000040000047882 */ /* 0x000fe20000000000 */
[----:B------:R-:W-:Y:S01]  /*1920*/  SHF.L.U32 R2, R15, 0x1f, RZ ;  /* 0x0000001f0f027819 */ /* 0x000fe200000006ff */
[----:B-1----:R-:W-:Y:S01]  /*1930*/  ULEA UR4, UR37, UR4, 0x18 ;  /* 0x0000000425047291 */ /* 0x002fe2000f8ec0ff */
[----:B------:R-:W-:Y:S01]  /*1940*/  R2UR UR35, R21 ;  /* 0x00000000152372ca */ /* 0x000fe200000e0000 */
[----:B------:R-:W-:Y:S01]  /*1950*/  UISETP.GE.U32.AND UP0, UPT, UR13, 0x3f, UPT ;  /* 0x0000003f0d00788c */ /* 0x000fe2000bf06070 */
[----:B------:R-:W-:Y:S01]  /*1960*/  R2UR UR11, R20 ;  /* 0x00000000140b72ca */ /* 0x000fe200000e0000 */
[----:B------:R-:W-:Y:S01]  /*1970*/  ULEA UR8, UR6, UR4, 0x3 ;  /* 0x0000000406087291 */ /* 0x000fe2000f8e18ff */
[----:B------:R-:W-:-:S08]  /*1980*/  UMOV UR24, URZ ;  /* 0x000000ff00187c82 */ /* 0x000fd00008000000 */
[----:B------:R1:W2:Y:S01]  /*1990*/  SYNCS.PHASECHK.TRANS64.TRYWAIT P0, [UR8+0xd0], R2 ;  /* 0x0000d002ff0075a7 */ /* 0x0002a20008001108 */
[----:B------:R-:W-:Y:S02]  /*19a0*/  USHF.L.U32 UR35, UR35, 0x6, URZ ;  /* 0x0000000623237899 */ /* 0x000fe400080006ff */
[----:B------:R-:W-:Y:S01]  /*19b0*/  USHF.L.U32 UR11, UR11, 0x6, URZ ;  /* 0x000000060b0b7899 */ /* 0x000fe200080006ff */
[----:B------:R-:W-:Y:S11]  /*19c0*/  BRA.U !UP0, `(.L_x_21) ;  /* 0x0000000108a47547 */ /* 0x000ff6000b800000 */
[----:B------:R-:W-:Y:S01]  /*19d0*/  UMOV UR16, URZ ;  /* 0x000000ff00107c82 */ /* 0x000fe20008000000 */
[----:B------:R-:W-:-:S05]  /*19e0*/  UMOV UR17, UR6 ;  /* 0x0000000600117c82 */ /* 0x000fca0008000000 */
.L_x_26:
[----:B-1----:R-:W-:Y:S01]  /*19f0*/  ULEA UR33, UR17, UR4, 0x3 ;  /* 0x0000000411217291 */ /* 0x002fe2000f8e18ff */
[----:B--2---:R-:W-:Y:S01]  /*1a00*/  @!P5 MOV R3, 0x2000 ;  /* 0x000020000003d802 */ /* 0x004fe20000000f00 */
[----:B--2---:R-:W-:Y:S10]  /*1a10*/  @P0 BRA `(.L_x_22) ;  /* 0x00000000000c0947 */ /* 0x004ff40003800000 */
[----:B------:R-:W-:-:S04]  /*1a20*/  SHF.L.U32 R4, R15, 0x1f, RZ ;  /* 0x0000001f0f047819 */ /* 0x000fc800000006ff */
[----:B------:R-:W2:Y:S02]  /*1a30*/  SYNCS.PHASECHK.TRANS64.TRYWAIT P0, [UR33+0xd0], R4 ;  /* 0x0000d004ff0075a7 */ /* 0x000ea40008001121 */
[----:B--2---:R-:W-:Y:S05]  /*1a40*/  @!P0 BRA `(.L_x_23) ;  /* 0x0000006000748947 */ /* 0x004fea0003800000 */
.L_x_22:
[----:B------:R2:W-:Y:S01]  /*1a50*/  @!P5 SYNCS.ARRIVE.TRANS64 RZ, [UR33], R3 ;  /* 0x00000003ffffd9a7 */ /* 0x0005e20008000021 */
[----:B------:R-:W-:Y:S04]  /*1a60*/  BSSY.RECONVERGENT B0, `(.L_x_24) ;  /* 0x0000003000007945 */ /* 0x000fe80003800200 */
[----:B------:R-:W-:Y:S05]  /*1a70*/  @P4 BRA `(.L_x_25) ;  /* 0x0000000000044947 */ /* 0x000fea0003800000 */
[----:B------:R-:W-:Y:S05]  /*1a80*/  BPT.TRAP 0x1 ;  /* 0x000000040000795c */ /* 0x000fea0000300000 */
.L_x_25:
[----:B------:R-:W-:Y:S05]  /*1a90*/  BSYNC.RECONVERGENT B0 ;  /* 0x0000000000007941 */ /* 0x000fea0003800200 */
.L_x_24:
[----:B------:R-:W-:Y:S02]  /*1aa0*/  UIADD3 UR6, UPT, UPT, UR17, 0x1, URZ ;  /* 0x0000000111067890 */ /* 0x000fe4000fffe0ff */
[----:B------:R-:W-:Y:S02]  /*1ab0*/  UIADD3 UR26, UP1, UPT, UR22, 0x80, URZ ;  /* 0x00000080161a7890 */ /* 0x000fe4000ff3e0ff */
[----:B------:R-:W-:Y:S02]  /*1ac0*/  UISETP.NE.AND UP0, UPT, UR6, 0x1a, UPT ;  /* 0x0000001a0600788c */ /* 0x000fe4000bf05270 */
[----:B------:R-:W-:Y:S02]  /*1ad0*/  USHF.L.U32 UR34, UR16, 0x5, URZ ;  /* 0x0000000510227899 */ /* 0x000fe400080006ff */
[----:B------:R-:W-:Y:S02]  /*1ae0*/  USEL UR9, URZ, 0x1, UP0 ;  /* 0x00000001ff097887 */ /* 0x000fe40008000000 */
[----:B------:R-:W-:-:S02]  /*1af0*/  USEL UR6, UR6, URZ, UP0 ;  /* 0x000000ff06067287 */ /* 0x000fc40008000000 */
[----:B------:R-:W-:Y:S02]  /*1b00*/  UIADD3 UR20, UP0, UPT, UR22, 0x180, URZ ;  /* 0x0000018016147890 */ /* 0x000fe4000ff1e0ff */
[----:B------:R-:W-:Y:S01]  /*1b10*/  ULEA UR8, UR6, UR4, 0x3 ;  /* 0x0000000406087291 */ /* 0x000fe2000f8e18ff */
[----:B------:R-:W-:Y:S01]  /*1b20*/  LOP3.LUT R15, R15, UR9, RZ, 0x3c, !PT ;  /* 0x000000090f0f7c12 */ /* 0x000fe2000f8e3cff */
[----:B------:R-:W-:Y:S02]  /*1b30*/  UIADD3.X UR27, UPT, UPT, URZ, UR23, URZ, UP1, !UPT ;  /* 0x00000017ff1b7290 */ /* 0x000fe40008ffe4ff */
[----:B------:R-:W-:Y:S01]  /*1b40*/  UIADD3.X UR21, UPT, UPT, URZ, UR23, URZ, UP0, !UPT ;  /* 0x00000017ff157290 */ /* 0x000fe200087fe4ff */
[----:B-1----:R-:W-:Y:S01]  /*1b50*/  SHF.L.U32 R2, R15, 0x1f, RZ ;  /* 0x0000001f0f027819 */ /* 0x002fe200000006ff */
[----:B------:R-:W-:Y:S01]  /*1b60*/  UMOV UR18, 0x0 ;  /* 0x0000000000127882 */ /* 0x000fe20000000000 */
[----:B------:R-:W-:Y:S01]  /*1b70*/  UMOV UR19, 0x10000000 ;  /* 0x1000000000137882 */ /* 0x000fe20000000000 */
[----:B------:R-:W-:Y:S01]  /*1b80*/  UMOV UR12, UR36 ;  /* 0x00000024000c7c82 */ /* 0x000fe20008000000 */
[----:B------:R1:W1:Y:S01]  /*1b90*/  SYNCS.PHASECHK.TRANS64.TRYWAIT P0, [UR8+0xd0], R2 ;  /* 0x0000d002ff0075a7 */ /* 0x0002620008001108 */
[----:B------:R-:W-:Y:S01]  /*1ba0*/  ULEA UR8, UR17, UR4, 0xc ;  /* 0x0000000411087291 */ /* 0x000fe2000f8e60ff */
[----:B------:R-:W-:Y:S01]  /*1bb0*/  UMOV UR9, UR33 ;  /* 0x0000002100097c82 */ /* 0x000fe20008000000 */
[----:B------:R-:W-:-:S02]  /*1bc0*/  UMOV UR10, UR34 ;  /* 0x00000022000a7c82 */ /* 0x000fc40008000000 */
[----:B------:R-:W-:Y:S02]  /*1bd0*/  UIADD3 UR32, UPT, UPT, UR8, 0x3600, URZ ;  /* 0x0000360008207890 */ /* 0x000fe4000fffe0ff */
[----:B------:R-:W-:Y:S02]  /*1be0*/  UIADD3 UR8, UPT, UPT, UR8, 0x1d600, URZ ;  /* 0x0001d60008087890 */ /* 0x000fe4000fffe0ff */
[----:B------:R-:W-:Y:S01]  /*1bf0*/  UIADD3 UR16, UPT, UPT, UR16, 0x1, URZ ;  /* 0x0000000110107890 */ /* 0x000fe2000fffe0ff */
[----:B------:R-:W-:Y:S01]  /*1c00*/  UMOV UR24, UR5 ;  /* 0x0000000500187c82 */ /* 0x000fe20008000000 */
[----:B------:R-:W-:Y:S02]  /*1c10*/  UMOV UR17, UR6 ;  /* 0x0000000600117c82 */ /* 0x000fe40008000000 */
[----:B------:R-:W-:Y:S01]  /*1c20*/  UISETP.NE.AND UP0, UPT, UR16, UR5, UPT ;  /* 0x000000051000728c */ /* 0x000fe2000bf05270 */
[----:B------:R1:W-:Y:S02]  /*1c30*/  UTMALDG.3D [UR32], [UR26], desc[UR18] ;  /* 0x000012201a0075b4 */ /* 0x0003e40008011000 */
[----:B------:R1:W-:Y:S06]  /*1c40*/  UTMALDG.3D [UR8], [UR20], desc[UR18] ;  /* 0x00001208140075b4 */ /* 0x0003ec0008011000 */
[----:B------:R-:W-:Y:S05]  /*1c50*/  BRA.U UP0, `(.L_x_26) ;  /* 0xfffffffd00647547 */ /* 0x000fea000b83ffff */
.L_x_21:
[----:B-1----:R-:W-:Y:S01]  /*1c60*/  ULEA UR8, UR6, UR4, 0x3 ;  /* 0x0000000406087291 */ /* 0x002fe2000f8e18ff */
[----:B------:R-:W-:Y:S01]  /*1c70*/  SHF.L.U32 R2, R15, 0x1f, RZ ;  /* 0x0000001f0f027819 */ /* 0x000fe200000006ff */
[----:B------:R-:W-:Y:S01]  /*1c80*/  @!P1 SYNCS.ARRIVE.TRANS64.A1T0 RZ, [UR4+0x1d8], RZ ;  /* 0x0001d8ffffff99a7 */ /* 0x000fe20008100004 */
[----:B------:R-:W-:-:S06]  /*1c90*/  UISETP.GT.AND UP0, UPT, UR15, UR14, UPT ;  /* 0x0000000e0f00728c */ /* 0x000fcc000bf04270 */
[----:B--2---:R1:W2:Y:S03]  /*1ca0*/  SYNCS.PHASECHK.TRANS64.TRYWAIT P0, [UR8+0xd0], R2 ;  /* 0x0000d002ff0075a7 */ /* 0x0042a60008001108 */
[----:B------:R-:W-:Y:S05]  /*1cb0*/  BRA.U !UP0, `(.L_x_27) ;  /* 0x0000000108a87547 */ /* 0x000fea000b800000 */
[----:B------:R-:W-:Y:S01]  /*1cc0*/  UIADD3 UR21, UPT, UPT, UR7, UR24, URZ ;  /* 0x0000001807157290 */ /* 0x000fe2000fffe0ff */
[----:B------:R-:W-:-:S11]  /*1cd0*/  UMOV UR25, UR6 ;  /* 0x0000000600197c82 */ /* 0x000fd60008000000 */
.L_x_32:
[----:B-1----:R-:W-:Y:S01]  /*1ce0*/  ULEA UR17, UR25, UR4, 0x3 ;  /* 0x0000000419117291 */ /* 0x002fe2000f8e18ff */
[----:B--2---:R-:W-:Y:S01]  /*1cf0*/  @!P5 MOV R3, 0x2000 ;  /* 0x000020000003d802 */ /* 0x004fe20000000f00 */
[----:B--2---:R-:W-:Y:S10]  /*1d00*/  @P0 BRA `(.L_x_28) ;  /* 0x00000000000c0947 */ /* 0x004ff40003800000 */
[----:B------:R-:W-:-:S04]  /*1d10*/  SHF.L.U32 R4, R15, 0x1f, RZ ;  /* 0x0000001f0f047819 */ /* 0x000fc800000006ff */
[----:B------:R-:W2:Y:S02]  /*1d20*/  SYNCS.PHASECHK.TRANS64.TRYWAIT P0, [UR17+0xd0], R4 ;  /* 0x0000d004ff0075a7 */ /* 0x000ea40008001111 */
[----:B--2---:R-:W-:Y:S05]  /*1d30*/  @!P0 BRA `(.L_x_29) ;  /* 0x0000005c00d08947 */ /* 0x004fea0003800000 */
.L_x_28:
[----:B------:R2:W-:Y:S01]  /*1d40*/  @!P5 SYNCS.ARRIVE.TRANS64 RZ, [UR17], R3 ;  /* 0x00000003ffffd9a7 */ /* 0x0005e20008000011 */
[----:B------:R-:W-:Y:S04]  /*1d50*/  BSSY.RECONVERGENT B0, `(.L_x_30) ;  /* 0x0000003000007945 */ /* 0x000fe80003800200 */
[----:B------:R-:W-:Y:S05]  /*1d60*/  @P4 BRA `(.L_x_31) ;  /* 0x0000000000044947 */ /* 0x000fea0003800000 */
[----:B------:R-:W-:Y:S05]  /*1d70*/  BPT.TRAP 0x1 ;  /* 0x000000040000795c */ /* 0x000fea0000300000 */
.L_x_31:
[----:B------:R-:W-:Y:S05]  /*1d80*/  BSYNC.RECONVERGENT B0 ;  /* 0x0000000000007941 */ /* 0x000fea0003800200 */
.L_x_30:
        /* <DEDUP_REMOVED lines=20> */
[----:B------:R-:W-:Y:S01]  /*1ed0*/  UIADD3 UR8, UPT, UPT, UR8, 0x1d600, URZ ;  /* 0x0001d60008087890 */ /* 0x000fe2000fffe0ff */
[----:B------:R-:W-:Y:S01]  /*1ee0*/  UMOV UR9, UR17 ;  /* 0x0000001100097c82 */ /* 0x000fe20008000000 */
[----:B------:R-:W-:Y:S01]  /*1ef0*/  UMOV UR10, UR18 ;  /* 0x00000012000a7c82 */ /* 0x000fe20008000000 */
[----:B------:R-:W-:Y:S01]  /*1f00*/  UIADD3 UR24, UPT, UPT, UR24, 0x1, URZ ;  /* 0x0000000118187890 */ /* 0x000fe2000fffe0ff */
[----:B------:R-:W-:-:S03]  /*1f10*/  UMOV UR25, UR6 ;  /* 0x0000000600197c82 */ /* 0x000fc60008000000 */
[----:B------:R1:W-:Y:S01]  /*1f20*/  UTMALDG.3D [UR16], [UR30], desc[UR26] ;  /* 0x00001a101e0075b4 */ /* 0x0003e20008011000 */
[----:B------:R-:W-:Y:S01]  /*1f30*/  UISETP.NE.AND UP0, UPT, UR24, UR21, UPT ;  /* 0x000000151800728c */ /* 0x000fe2000bf05270 */
[----:B------:R1:W-:Y:S08]  /*1f40*/  UTMALDG.3D [UR8], [UR28], desc[UR26] ;  /* 0x00001a081c0075b4 */ /* 0x0003f00008011000 */
[----:B------:R-:W-:Y:S05]  /*1f50*/  BRA.U UP0, `(.L_x_32) ;  /* 0xfffffffd00607547 */ /* 0x000fea000b83ffff */
.L_x_27:
[C---:B-1----:R-:W-:Y:S01]  /*1f60*/  LEA R2, R14.reuse, UR4, 0x3 ;  /* 0x000000040e027c11 */ /* 0x042fe2000f8e18ff */
[----:B------:R-:W-:Y:S01]  /*1f70*/  NOP ;  /* 0x0000000000007918 */ /* 0x000fe20000000000 */
[----:B--2---:R-:W-:Y:S02]  /*1f80*/  SHF.L.U32 R3, R13, 0x1f, RZ ;  /* 0x0000001f0d037819 */ /* 0x004fe400000006ff */
[----:B------:R-:W-:Y:S02]  /*1f90*/  LEA R4, R14, UR4, 0x4 ;  /* 0x000000040e047c11 */ /* 0x000fe4000f8e20ff */
[----:B------:R-:W1:Y:S02]  /*1fa0*/  SYNCS.PHASECHK.TRANS64.TRYWAIT P0, [R2+URZ+0x1e0], R3 ;  /* 0x0001e003020075a7 */ /* 0x000e6400080011ff */
[----:B-1----:R-:W-:Y:S05]  /*1fb0*/  @!P0 BRA `(.L_x_33) ;  /* 0x0000005c00488947 */ /* 0x002fea0003800000 */
.L_x_141:
[----:B------:R-:W2:Y:S01]  /*1fc0*/  LDS.128 R4, [R4+0x270] ;  /* 0x0002700004047984 */ /* 0x000ea20000000c00 */
[----:B---3--:R-:W-:Y:S01]  /*1fd0*/  ISETP.GE.AND P0, PT, R26, 0x1, PT ;  /* 0x000000011a00780c */ /* 0x008fe20003f06270 */
[----:B-1----:R-:W-:Y:S01]  /*1fe0*/  VIADD R2, R2, 0x1f0 ;  /* 0x000001f002027836 */ /* 0x002fe20000000000 */
[----:B------:R-:W-:Y:S01]  /*1ff0*/  @!PT LDS RZ, [RZ] ;  /* 0x00000000fffff984 */ /* 0x000fe20000000800 */
[----:B------:R-:W-:Y:S01]  /*2000*/  @!PT LDS RZ, [RZ] ;  /* 0x00000000fffff984 */ /* 0x000fe20000000800 */
[----:B------:R-:W-:Y:S01]  /*2010*/  @!PT LDS RZ, [RZ] ;  /* 0x00000000fffff984 */ /* 0x000fe20000000800 */
[----:B------:R-:W-:Y:S01]  /*2020*/  @!PT LDS RZ, [RZ] ;  /* 0x00000000fffff984 */ /* 0x000fe20000000800 */
[----:B------:R1:W-:Y:S06]  /*2030*/  MEMBAR.ALL.CTA ;  /* 0x0000000000007992 */ /* 0x0003ec0000008000 */
[----:B-1----:R-:W1:Y:S01]  /*2040*/  FENCE.VIEW.ASYNC.S ;  /* 0x00000000000073c6 */ /* 0x002e620000000000 */
[----:B------:R-:W-:-:S04]  /*2050*/  PRMT R2, RZ, 0x654, R2 ;  /* 0x00000654ff027816 */ /* 0x000fc80000000002 */
[----:B-1----:R1:W-:Y:S01]  /*2060*/  SYNCS.ARRIVE.TRANS64.RED.A1T0 RZ, [R2+URZ], RZ ;  /* 0x000000ff02ff79a7 */ /* 0x0023e200081004ff */
[----:B--2---:R-:W-:-:S13]  /*2070*/  LOP3.LUT P2, RZ, R6, 0x1, RZ, 0xc0, !PT ;  /* 0x0000000106ff7812 */ /* 0x004fda000784c0ff */
[----:B------:R-:W-:Y:S01]  /*2080*/  @P2 SHF.R.U32.HI R3, RZ, 0x10, R5 ;  /* 0x00000010ff032819 */ /* 0x000fe20000011605 */
[----:B------:R-:W-:Y:S01]  /*2090*/  VOTEU.ANY UP0, P2 ;  /* 0x0000000000ff7886 */ /* 0x000fe20001000100 */
[----:B------:R-:W-:Y:S02]  /*20a0*/  @P2 MOV R10, R4 ;  /* 0x00000004000a2202 */ /* 0x000fe40000000f00 */
[----:B------:R-:W-:Y:S02]  /*20b0*/  @P2 R2UR.BROADCAST UR8, R3 ;  /* 0x00000000030822ca */ /* 0x000fe400008e0000 */
[----:B------:R-:W-:-:S11]  /*20c0*/  @P2 LOP3.LUT R9, R5, 0xffff, RZ, 0xc0, !PT ;  /* 0x0000ffff05092812 */ /* 0x000fd600078ec0ff */
[----:B------:R-:W-:Y:S01]  /*20d0*/  @UP0 UMOV UR36, UR8 ;  /* 0x0000000800240c82 */ /* 0x000fe20008000000 */
[----:B-1----:R-:W-:Y:S05]  /*20e0*/  @!P0 BRA `(.L_x_34) ;  /* 0x0000000000b88947 */ /* 0x002fea0003800000 */
[----:B------:R-:W4:Y:S01]  /*20f0*/  LDC.64 R4, c[0x0][0xb18] ;  /* 0x0002c600ff047b82 */ /* 0x000f220000000a00 */
[----:B------:R-:W-:-:S07]  /*2100*/  ISETP.NE.AND P3, PT, R26, 0x1, PT ;  /* 0x000000011a00780c */ /* 0x000fce0003f65270 */
[----:B------:R-:W1:Y:S08]  /*2110*/  LDC.64 R6, c[0x0][0xb10] ;  /* 0x0002c400ff067b82 */ /* 0x000e700000000a00 */
[----:B------:R-:W2:Y:S08]  /*2120*/  LDC R16, c[0x0][0xb20] ;  /* 0x0002c800ff107b82 */ /* 0x000eb00000000800 */
[----:B------:R-:W3:Y:S01]  /*2130*/  LDC R17, c[0x0][0xb0c] ;  /* 0x0002c300ff117b82 */ /* 0x000ee20000000800 */
[----:B----4-:R-:W-:Y:S01]  /*2140*/  IMAD.HI.U32 R19, R0, R5, RZ ;  /* 0x0000000500137227 */ /* 0x010fe200078e00ff */
[----:B------:R-:W-:-:S03]  /*2150*/  ISETP.NE.AND P0, PT, R4, 0x1, PT ;  /* 0x000000010400780c */ /* 0x000fc60003f05270 */
[----:B------:R-:W-:-:S03]  /*2160*/  IMAD.HI.U32 R5, R9, R5, RZ ;  /* 0x0000000509057227 */ /* 0x000fc600078e00ff */
[----:B------:R-:W4:Y:S01]  /*2170*/  LDC.64 R2, c[0x0][0xb28] ;  /* 0x0002ca00ff027b82 */ /* 0x000f220000000a00 */
[----:B-1----:R-:W-:-:S04]  /*2180*/  IMAD.HI.U32 R20, R8, R6, RZ ;  /* 0x0000000608147227 */ /* 0x002fc800078e00ff */
[----:B------:R-:W-:Y:S01]  /*2190*/  IMAD.HI.U32 R21, R10, R6, RZ ;  /* 0x000000060a157227 */ /* 0x000fe200078e00ff */
[----:B------:R-:W-:Y:S02]  /*21a0*/  SHF.R.U32.HI R20, RZ, R7, R20 ;  /* 0x00000007ff147219 */ /* 0x000fe40000011614 */
[-C--:B--2---:R-:W-:Y:S02]  /*21b0*/  SHF.R.U32.HI R19, RZ, R16.reuse, R19 ;  /* 0x00000010ff137219 */ /* 0x084fe40000011613 */
[----:B------:R-:W-:Y:S02]  /*21c0*/  SHF.R.U32.HI R5, RZ, R16, R5 ;  /* 0x00000010ff057219 */ /* 0x000fe40000011605 */
[----:B------:R-:W-:Y:S02]  /*21d0*/  SEL R19, R0, R19, !P0 ;  /* 0x0000001300137207 */ /* 0x000fe40004000000 */
[----:B------:R-:W-:Y:S02]  /*21e0*/  SHF.R.U32.HI R21, RZ, R7, R21 ;  /* 0x00000007ff157219 */ /* 0x000fe40000011615 */
[----:B---3--:R-:W-:-:S02]  /*21f0*/  ISETP.NE.AND P1, PT, R17, 0x1, PT ;  /* 0x000000011100780c */ /* 0x008fc40003f25270 */
[----:B------:R-:W-:Y:S02]  /*2200*/  SEL R5, R9, R5, !P0 ;  /* 0x0000000509057207 */ /* 0x000fe40004000000 */
[----:B------:R-:W-:Y:S02]  /*2210*/  SEL R20, R8, R20, !P1 ;  /* 0x0000001408147207 */ /* 0x000fe40004800000 */
[----:B------:R-:W-:Y:S01]  /*2220*/  SEL R21, R10, R21, !P1 ;  /* 0x000000150a157207 */ /* 0x000fe20004800000 */
[----:B----4-:R-:W-:-:S04]  /*2230*/  IMAD.HI.U32 R18, R19, R2, RZ ;  /* 0x0000000213127227 */ /* 0x010fc800078e00ff */
        /* <DEDUP_REMOVED lines=10> */
[----:B------:R-:W-:-:S04]  /*22e0*/  @!P0 IMAD.HI.U32 R7, R21, R2, RZ ;  /* 0x0000000215078227 */ /* 0x000fc800078e00ff */
[----:B------:R-:W-:Y:S01]  /*22f0*/  IMAD.MOV R2, RZ, RZ, -R6 ;  /* 0x000000ffff027224 */ /* 0x000fe200078e0a06 */
[----:B------:R-:W-:Y:S02]  /*2300*/  @!P0 SHF.R.U32.HI R3, RZ, R3, R7 ;  /* 0x00000003ff038219 */ /* 0x000fe40000011607 */
[----:B------:R-:W-:Y:S01]  /*2310*/  IADD3 R7, PT, PT, -R5, RZ, RZ ;  /* 0x000000ff05077210 */ /* 0x000fe20007ffe1ff */
[----:B------:R-:W-:Y:S01]  /*2320*/  IMAD R2, R26, R2, R5 ;  /* 0x000000021a027224 */ /* 0x000fe200078e0205 */
        /* <DEDUP_REMOVED lines=10> */
.L_x_34:
[----:B------:R-:W1:Y:S02]  /*23d0*/  LDCU UR8, c[0x0][0xb30] ;  /* 0x00016600ff0877ac */ /* 0x000e640008000800 */
[----:B-1----:R-:W-:-:S09]  /*23e0*/  UISETP.NE.AND UP0, UPT, UR8, 0x1, UPT ;  /* 0x000000010800788c */ /* 0x002fd2000bf05270 */
[----:B------:R-:W-:Y:S05]  /*23f0*/  BRA.U UP0, `(.L_x_35) ;  /* 0x0000000100407547 */ /* 0x000fea000b800000 */
[----:B------:R-:W1:Y:S08]  /*2400*/  LDC.64 R4, c[0x0][0xb10] ;  /* 0x0002c400ff047b82 */ /* 0x000e700000000a00 */
[----:B------:R-:W2:Y:S08]  /*2410*/  LDC.64 R2, c[0x0][0xb18] ;  /* 0x0002c600ff027b82 */ /* 0x000eb00000000a00 */
[----:B------:R-:W3:Y:S08]  /*2420*/  LDC R6, c[0x0][0xb20] ;  /* 0x0002c800ff067b82 */ /* 0x000ef00000000800 */
[----:B------:R-:W4:Y:S01]  /*2430*/  LDC R7, c[0x0][0xb0c] ;  /* 0x0002c300ff077b82 */ /* 0x000f220000000800 */
[----:B-1----:R-:W-:-:S05]  /*2440*/  IMAD.HI.U32 R4, R10, R4, RZ ;  /* 0x000000040a047227 */ /* 0x002fca00078e00ff */
[----:B------:R-:W-:Y:S01]  /*2450*/  SHF.R.U32.HI R4, RZ, R5, R4 ;  /* 0x00000005ff047219 */ /* 0x000fe20000011604 */
[----:B--2---:R-:W-:Y:S01]  /*2460*/  IMAD.HI.U32 R3, R9, R3, RZ ;  /* 0x0000000309037227 */ /* 0x004fe200078e00ff */
[----:B------:R-:W-:-:S04]  /*2470*/  ISETP.NE.AND P0, PT, R2, 0x1, PT ;  /* 0x000000010200780c */ /* 0x000fc80003f05270 */
[----:B---3--:R-:W-:-:S04]  /*2480*/  SHF.R.U32.HI R3, RZ, R6, R3 ;  /* 0x00000006ff037219 */ /* 0x008fc80000011603 */
[----:B------:R-:W-:Y:S02]  /*2490*/  SEL R3, R9, R3, !P0 ;  /* 0x0000000309037207 */ /* 0x000fe40004000000 */
[----:B----4-:R-:W-:-:S04]  /*24a0*/  ISETP.NE.AND P1, PT, R7, 0x1, PT ;  /* 0x000000010700780c */ /* 0x010fc80003f25270 */
[----:B------:R-:W-:-:S05]  /*24b0*/  SEL R4, R10, R4, !P1 ;  /* 0x000000040a047207 */ /* 0x000fca0004800000 */
[----:B------:R-:W-:Y:S02]  /*24c0*/  IMAD.IADD R5, R3, 0x1, -R4 ;  /* 0x0000000103057824 */ /* 0x000fe400078e0a04 */
[----:B------:R-:W-:Y:S02]  /*24d0*/  IMAD.IADD R3, R4, 0x1, -R3 ;  /* 0x0000000104037824 */ /* 0x000fe400078e0a03 */
[----:B------:R-:W-:Y:S02]  /*24e0*/  IMAD R10, R5, R7, R10 ;  /* 0x00000007050a7224 */ /* 0x000fe400078e020a */
[----:B------:R-:W-:-:S07]  /*24f0*/  IMAD R9, R3, R2, R9 ;  /* 0x0000000203097224 */ /* 0x000fce00078e0209 */
.L_x_35:
[----:B------:R-:W-:Y:S01]  /*2500*/  VIADD R14, R14, 0x1 ;  /* 0x000000010e0e7836 */ /* 0x000fe20000000000 */
[----:B------:R-:W-:Y:S01]  /*2510*/  PLOP3.LUT P1, PT, PT, PT, PT, 0x80, 0x8 ;  /* 0x000000000008781c */ /* 0x000fe20003f2f070 */
[----:B------:R-:W-:Y:S02]  /*2520*/  IMAD.IADD R21, R10, 0x1, R59 ;  /* 0x000000010a157824 */ /* 0x000fe400078e023b */
[----:B------:R-:W-:Y:S01]  /*2530*/  IMAD.IADD R20, R9, 0x1, R58 ;  /* 0x0000000109147824 */ /* 0x000fe200078e023a */
[----:B------:R-:W-:-:S04]  /*2540*/  ISETP.NE.AND P0, PT, R14, 0x2, PT ;  /* 0x000000020e00780c */ /* 0x000fc80003f05270 */
[----:B------:R-:W-:Y:S02]  /*2550*/  SEL R2, RZ, 0x1, P0 ;  /* 0x00000001ff027807 */ /* 0x000fe40000000000 */
[----:B------:R-:W-:Y:S02]  /*2560*/  SEL R14, R14, RZ, P0 ;  /* 0x000000ff0e0e7207 */ /* 0x000fe40000000000 */
[----:B------:R-:W-:Y:S01]  /*2570*/  LOP3.LUT R13, R13, R2, RZ, 0x3c, !PT ;  /* 0x000000020d0d7212 */ /* 0x000fe200078e3cff */
[----:B------:R-:W-:Y:S06]  /*2580*/  @P2 BRA `(.L_x_36) ;  /* 0xfffffff000a02947 */ /* 0x000fec000383ffff */
[----:B------:R-:W-:Y:S01]  /*2590*/  UIADD3 UR4, UPT, UPT, UR4, 0xd0, URZ ;  /* 0x000000d004047890 */ /* 0x000fe2000fffe0ff */
[----:B------:R-:W-:-:S03]  /*25a0*/  SHF.L.U32 R2, R15, 0x1f, RZ ;  /* 0x0000001f0f027819 */ /* 0x000fc600000006ff */
[----:B------:R-:W-:-:S09]  /*25b0*/  ULEA UR5, UR6, UR4, 0x3 ;  /* 0x0000000406057291 */ /* 0x000fd2000f8e18ff */
[----:B------:R-:W1:Y:S02]  /*25c0*/  SYNCS.PHASECHK.TRANS64.TRYWAIT P0, [UR5], R2 ;  /* 0x00000002ff0075a7 */ /* 0x000e640008001105 */
[----:B-1----:R-:W-:Y:S05]  /*25d0*/  @!P0 BRA `(.L_x_37) ;  /* 0x0000005400d48947 */ /* 0x002fea0003800000 */
.L_x_143:
[----:B------:R-:W-:-:S04]  /*25e0*/  UIADD3 UR6, UPT, UPT, UR6, 0x1, URZ ;  /* 0x0000000106067890 */ /* 0x000fc8000fffe0ff */
[----:B------:R-:W-:-:S04]  /*25f0*/  UISETP.NE.AND UP0, UPT, UR6, 0x1a, UPT ;  /* 0x0000001a0600788c */ /* 0x000fc8000bf05270 */
[----:B------:R-:W-:Y:S02]  /*2600*/  USEL UR7, URZ, 0x1, UP0 ;  /* 0x00000001ff077887 */ /* 0x000fe40008000000 */
[----:B------:R-:W-:-:S04]  /*2610*/  USEL UR6, UR6, URZ, UP0 ;  /* 0x000000ff06067287 */ /* 0x000fc80008000000 */
[----:B------:R-:W-:Y:S01]  /*2620*/  ULEA UR5, UR6, UR4, 0x3 ;  /* 0x0000000406057291 */ /* 0x000fe2000f8e18ff */
[----:B-1----:R-:W-:-:S04]  /*2630*/  LOP3.LUT R2, R15, UR7, RZ, 0x3c, !PT ;  /* 0x000000070f027c12 */ /* 0x002fc8000f8e3cff */
[----:B------:R-:W-:-:S04]  /*2640*/  SHF.L.U32 R3, R2, 0x1f, RZ ;  /* 0x0000001f02037819 */ /* 0x000fc800000006ff */
[----:B------:R-:W1:Y:S02]  /*2650*/  SYNCS.PHASECHK.TRANS64.TRYWAIT P0, [UR5], R3 ;  /* 0x00000003ff0075a7 */ /* 0x000e640008001105 */
[----:B-1----:R-:W-:Y:S05]  /*2660*/  @!P0 BRA `(.L_x_38) ;  /* 0x0000005400c88947 */ /* 0x002fea0003800000 */
.L_x_145:
[----:B------:R-:W-:-:S04]  /*2670*/  UIADD3 UR6, UPT, UPT, UR6, 0x1, URZ ;  /* 0x0000000106067890 */ /* 0x000fc8000fffe0ff */
[----:B------:R-:W-:-:S04]  /*2680*/  UISETP.NE.AND UP0, UPT, UR6, 0x1a, UPT ;  /* 0x0000001a0600788c */ /* 0x000fc8000bf05270 */
[----:B------:R-:W-:Y:S02]  /*2690*/  USEL UR7, URZ, 0x1, UP0 ;  /* 0x00000001ff077887 */ /* 0x000fe40008000000 */
[----:B------:R-:W-:-:S04]  /*26a0*/  USEL UR6, UR6, URZ, UP0 ;  /* 0x000000ff06067287 */ /* 0x000fc80008000000 */
[----:B------:R-:W-:Y:S01]  /*26b0*/  ULEA UR5, UR6, UR4, 0x3 ;  /* 0x0000000406057291 */ /* 0x000fe2000f8e18ff */
[----:B------:R-:W-:-:S04]  /*26c0*/  LOP3.LUT R2, R2, UR7, RZ, 0x3c, !PT ;  /* 0x0000000702027c12 */ /* 0x000fc8000f8e3cff */
[----:B-1----:R-:W-:-:S04]  /*26d0*/  SHF.L.U32 R3, R2, 0x1f, RZ ;  /* 0x0000001f02037819 */ /* 0x002fc800000006ff */
[----:B------:R-:W1:Y:S02]  /*26e0*/  SYNCS.PHASECHK.TRANS64.TRYWAIT P0, [UR5], R3 ;  /* 0x00000003ff0075a7 */ /* 0x000e640008001105 */
[----:B-1----:R-:W-:Y:S05]  /*26f0*/  @!P0 BRA `(.L_x_39) ;  /* 0x0000005400bc8947 */ /* 0x002fea0003800000 */
.L_x_147:
        /* <DEDUP_REMOVED lines=9> */
.L_x_149:
        /* <DEDUP_REMOVED lines=9> */
.L_x_151:
        /* <DEDUP_REMOVED lines=9> */
.L_x_153:
        /* <DEDUP_REMOVED lines=9> */
.L_x_155:
        /* <DEDUP_REMOVED lines=9> */
.L_x_157:
        /* <DEDUP_REMOVED lines=9> */
.L_x_159:
        /* <DEDUP_REMOVED lines=9> */
.L_x_161:
        /* <DEDUP_REMOVED lines=9> */
.L_x_163:
        /* <DEDUP_REMOVED lines=9> */
.L_x_165:
        /* <DEDUP_REMOVED lines=9> */
.L_x_167:
        /* <DEDUP_REMOVED lines=9> */
.L_x_169:
        /* <DEDUP_REMOVED lines=9> */
.L_x_171:
        /* <DEDUP_REMOVED lines=9> */
.L_x_173:
        /* <DEDUP_REMOVED lines=9> */
.L_x_175:
        /* <DEDUP_REMOVED lines=9> */
.L_x_177:
        /* <DEDUP_REMOVED lines=9> */
.L_x_179:
        /* <DEDUP_REMOVED lines=9> */
.L_x_181:
        /* <DEDUP_REMOVED lines=9> */
.L_x_183:
        /* <DEDUP_REMOVED lines=9> */
.L_x_185:
        /* <DEDUP_REMOVED lines=9> */
.L_x_187:
        /* <DEDUP_REMOVED lines=9> */
.L_x_189:
        /* <DEDUP_REMOVED lines=9> */
.L_x_191:
[----:B------:R-:W-:-:S04]  /*3360*/  UIADD3 UR6, UPT, UPT, UR6, 0x1, URZ ;  /* 0x0000000106067890 */ /* 0x000fc8000fffe0ff */
[----:B------:R-:W-:-:S04]  /*3370*/  UISETP.NE.AND UP0, UPT, UR6, 0x1a, UPT ;  /* 0x0000001a0600788c */ /* 0x000fc8000bf05270 */
[----:B------:R-:W-:Y:S02]  /*3380*/  USEL UR5, URZ, 0x1, UP0 ;  /* 0x00000001ff057887 */ /* 0x000fe40008000000 */
[----:B------:R-:W-:-:S04]  /*3390*/  USEL UR6, UR6, URZ, UP0 ;  /* 0x000000ff06067287 */ /* 0x000fc80008000000 */
[----:B------:R-:W-:Y:S01]  /*33a0*/  ULEA UR6, UR6, UR4, 0x3 ;  /* 0x0000000406067291 */ /* 0x000fe2000f8e18ff */
[----:B------:R-:W-:-:S04]  /*33b0*/  LOP3.LUT R2, R2, UR5, RZ, 0x3c, !PT ;  /* 0x0000000502027c12 */ /* 0x000fc8000f8e3cff */
[----:B------:R-:W-:Y:S01]  /*33c0*/  SHF.L.U32 R2, R2, 0x1f, RZ ;  /* 0x0000001f02027819 */ /* 0x000fe200000006ff */
[----:B-1--4-:R-:W-:-:S07]  /*33d0*/  IMAD.U32 R0, RZ, RZ, UR6 ;  /* 0x00000006ff007e24 */ /* 0x012fce000f8e00ff */
.L_x_62:
[----:B-1----:R1:W2:Y:S02]  /*33e0*/  SYNCS.PHASECHK.TRANS64.TRYWAIT P0, [R0+URZ], R2 ;  /* 0x00000002000075a7 */ /* 0x0022a400080011ff */
[----:B--2---:R-:W-:Y:S05]  /*33f0*/  @!P0 NANOSLEEP.SYNCS 0x989680 ;  /* 0x009896800000895d */ /* 0x004fea0003900000 */
[----:B------:R-:W2:Y:S02]  /*3400*/  @!P0 SYNCS.PHASECHK.TRANS64 P0, [R0+URZ], R2 ;  /* 0x00000002000085a7 */ /* 0x000ea400080010ff */
[----:B--2---:R-:W-:Y:S05]  /*3410*/  @P0 EXIT ;  /* 0x000000000000094d */ /* 0x004fea0003800000 */
[----:B------:R-:W-:Y:S05]  /*3420*/  BRA `(.L_x_62) ;  /* 0xfffffffc00ec7947 */ /* 0x000fea000383ffff */
.L_x_18:
[----:B------:R-:W-:-:S04]  /*3430*/  UISETP.NE.AND UP1, UPT, UR37, URZ, UPT ;  /* 0x000000ff2500728c */ /* 0x000fc8000bf25270 */
[----:B------:R-:W-:-:S09]  /*3440*/  UISETP.NE.OR UP1, UPT, UR8, 0x1, UP1 ;  /* 0x000000010800788c */ /* 0x000fd20008f25670 */
[----:B------:R-:W-:Y:S05]  /*3450*/  BRA.U UP1, `(.L_x_63) ;  /* 0x0000000501487547 */ /* 0x000fea000b800000 */
[----:B------:R-:W-:Y:S01]  /*3460*/  ISETP.NE.AND P2, PT, R2, RZ, PT ;  /* 0x000000ff0200720c */ /* 0x000fe20003f45270 */
[----:B------:R-:W-:Y:S01]  /*3470*/  IMAD.MOV.U32 R12, RZ, RZ, 0x1 ;  /* 0x00000001ff0c7424 */ /* 0x000fe200078e00ff */
[----:B------:R-:W-:Y:S02]  /*3480*/  CS2R R10, SRZ ;  /* 0x00000000000a7805 */ /* 0x000fe4000001ff00 */
[----:B------:R-:W-:Y:S01]  /*3490*/  CS2R R8, SRZ ;  /* 0x0000000000087805 */ /* 0x000fe2000001ff00 */
[----:B------:R-:W-:Y:S01]  /*34a0*/  UMOV UR4, 0x400 ;  /* 0x0000040000047882 */ /* 0x000fe20000000000 */
[----:B------:R-:W-:Y:S01]  /*34b0*/  UMOV UR6, URZ ;  /* 0x000000ff00067c82 */ /* 0x000fe20008000000 */
[----:B------:R-:W-:-:S12]  /*34c0*/  ULEA UR37, UR37, UR4, 0x18 ;  /* 0x0000000425257291 */ /* 0x000fd8000f8ec0ff */
.L_x_67:
[----:B------:R-:W-:Y:S02]  /*34d0*/  LEA R0, R8, UR37, 0x3 ;  /* 0x0000002508007c11 */ /* 0x000fe4000f8e18ff */
[----:B------:R-:W-:-:S03]  /*34e0*/  SHF.L.U32 R4, R9, 0x1f, RZ ;  /* 0x0000001f09047819 */ /* 0x000fc600000006ff */
[----:B------:R-:W-:Y:S01]  /*34f0*/  VIADD R5, R0, 0x250 ;  /* 0x0000025000057836 */ /* 0x000fe20000000000 */
[----:B------:R-:W1:Y:S02]  /*3500*/  SYNCS.PHASECHK.TRANS64.TRYWAIT P0, [R0+URZ+0x240], R4 ;  /* 0x00024004000075a7 */ /* 0x000e6400080011ff */
[----:B-1----:R-:W-:Y:S05]  /*3510*/  @!P0 BRA `(.L_x_64) ;  /* 0x00000050005c8947 */ /* 0x002fea0003800000 */
.L_x_192:
[----:B------:R-:W-:Y:S01]  /*3520*/  ULEA UR5, UR6, UR37, 0x3 ;  /* 0x0000002506057291 */ /* 0x000fe2000f8e18ff */
[----:B-1----:R-:W-:Y:S01]  /*3530*/  PRMT R0, RZ, 0x654, R5 ;  /* 0x00000654ff007816 */ /* 0x002fe20000000005 */
[----:B------:R-:W-:Y:S01]  /*3540*/  @!P2 IMAD.MOV.U32 R4, RZ, RZ, 0x10 ;  /* 0x00000010ff04a424 */ /* 0x000fe200078e00ff */
[----:B------:R-:W-:Y:S01]  /*3550*/  SHF.L.U32 R5, R12, 0x1f, RZ ;  /* 0x0000001f0c057819 */ /* 0x000fe200000006ff */
[----:B------:R-:W-:Y:S01]  /*3560*/  UIADD3 UR4, UPT, UPT, UR5, 0x1e0, URZ ;  /* 0x000001e005047890 */ /* 0x000fe2000fffe0ff */
[----:B------:R1:W-:Y:S05]  /*3570*/  SYNCS.ARRIVE.TRANS64.RED.A1T0 RZ, [R0+URZ], RZ ;  /* 0x000000ff00ff79a7 */ /* 0x0003ea00081004ff */
[----:B------:R-:W-:Y:S01]  /*3580*/  IMAD.U32 R6, RZ, RZ, UR4 ;  /* 0x00000004ff067e24 */ /* 0x000fe2000f8e00ff */
[----:B------:R-:W2:Y:S04]  /*3590*/  SYNCS.PHASECHK.TRANS64.TRYWAIT P0, [UR5+0x1f0], R5 ;  /* 0x0001f005ff0075a7 */ /* 0x000ea80008001105 */
[----:B------:R-:W-:Y:S01]  /*35a0*/  PRMT R6, R2, 0x654, R6 ;  /* 0x0000065402067816 */ /* 0x000fe20000000006 */
[----:B-12---:R-:W-:Y:S06]  /*35b0*/  @!P0 BRA `(.L_x_65) ;  /* 0x0000005000488947 */ /* 0x006fec0003800000 */
.L_x_194:
[----:B------:R-:W-:Y:S01]  /*35c0*/  ULEA UR4, UR6, UR37, 0x4 ;  /* 0x0000002506047291 */ /* 0x000fe2000f8e20ff */
[----:B------:R-:W-:Y:S01]  /*35d0*/  SEL R3, R6, R3, !P2 ;  /* 0x0000000306037207 */ /* 0x000fe20005000000 */
[----:B------:R-:W-:Y:S01]  /*35e0*/  UIADD3 UR5, UPT, UPT, UR5, 0x1e0, URZ ;  /* 0x000001e005057890 */ /* 0x000fe2000fffe0ff */
[----:B-1----:R-:W-:Y:S01]  /*35f0*/  LEA R0, R11, UR37, 0x3 ;  /* 0x000000250b007c11 */ /* 0x002fe2000f8e18ff */
[----:B------:R-:W-:Y:S01]  /*3600*/  UIADD3 UR4, UPT, UPT, UR4, 0x270, URZ ;  /* 0x0000027004047890 */ /* 0x000fe2000fffe0ff */
[----:B------:R1:W-:Y:S01]  /*3610*/  @!P2 SYNCS.ARRIVE.TRANS64.RED RZ, [R3+URZ], R4 ;  /* 0x0000000403ffa9a7 */ /* 0x0003e200080004ff */
[----:B------:R-:W-:Y:S01]  /*3620*/  UIADD3 UR6, UPT, UPT, UR6, 0x1, URZ ;  /* 0x0000000106067890 */ /* 0x000fe2000fffe0ff */
[----:B------:R-:W-:-:S03]  /*3630*/  VIADD R8, R8, 0x1 ;  /* 0x0000000108087836 */ /* 0x000fc60000000000 */
[----:B------:R-:W-:Y:S02]  /*3640*/  UISETP.NE.AND UP0, UPT, UR6, 0x2, UPT ;  /* 0x000000020600788c */ /* 0x000fe4000bf05270 */
[----:B------:R-:W-:Y:S01]  /*3650*/  ISETP.NE.AND P0, PT, R8, 0x2, PT ;  /* 0x000000020800780c */ /* 0x000fe20003f05270 */
[----:B------:R-:W-:Y:S06]  /*3660*/  UGETNEXTWORKID.BROADCAST [UR4], [UR5] ;  /* 0x00000000040073ca */ /* 0x000fec0008000100 */
[----:B------:R-:W-:Y:S02]  /*3670*/  USEL UR4, URZ, 0x1, UP0 ;  /* 0x00000001ff047887 */ /* 0x000fe40008000000 */
[----:B------:R-:W-:-:S04]  /*3680*/  USEL UR6, UR6, URZ, UP0 ;  /* 0x000000ff06067287 */ /* 0x000fc80008000000 */
[----:B------:R-:W-:Y:S02]  /*3690*/  LOP3.LUT R12, R12, UR4, RZ, 0x3c, !PT ;  /* 0x000000040c0c7c12 */ /* 0x000fe4000f8e3cff */
[----:B-1----:R-:W-:-:S04]  /*36a0*/  SHF.L.U32 R4, R10, 0x1f, RZ ;  /* 0x0000001f0a047819 */ /* 0x002fc800000006ff */
[----:B------:R-:W1:Y:S02]  /*36b0*/  SYNCS.PHASECHK.TRANS64.TRYWAIT P1, [R0+URZ+0x1e0], R4 ;  /* 0x0001e004000075a7 */ /* 0x000e6400080211ff */
[----:B-1----:R-:W-:Y:S05]  /*36c0*/  @!P1 BRA `(.L_x_66) ;  /* 0x00000050001c9947 */ /* 0x002fea0003800000 */
.L_x_195:
[C---:B-1----:R-:W-:Y:S01]  /*36d0*/  LEA R4, R11.reuse, UR37, 0x4 ;  /* 0x000000250b047c11 */ /* 0x042fe2000f8e20ff */
[----:B------:R-:W-:Y:S01]  /*36e0*/  VIADD R0, R0, 0x1f0 ;  /* 0x000001f000007836 */ /* 0x000fe20000000000 */
[----:B------:R-:W-:Y:S01]  /*36f0*/  SEL R8, R8, RZ, P0 ;  /* 0x000000ff08087207 */ /* 0x000fe20000000000 */
[----:B------:R-:W-:-:S03]  /*3700*/  VIADD R11, R11, 0x1 ;  /* 0x000000010b0b7836 */ /* 0x000fc60000000000 */
[----:B------:R-:W1:Y:S01]  /*3710*/  LDS.128 R4, [R4+0x270] ;  /* 0x0002700004047984 */ /* 0x000e620000000c00 */
[----:B------:R-:W-:Y:S02]  /*3720*/  PRMT R0, RZ, 0x654, R0 ;  /* 0x00000654ff007816 */ /* 0x000fe40000000000 */
[C---:B------:R-:W-:Y:S01]  /*3730*/  ISETP.NE.AND P1, PT, R11.reuse, 0x2, PT ;  /* 0x000000020b00780c */ /* 0x040fe20003f25270 */
[----:B------:R-:W-:Y:S01]  /*3740*/  @!PT LDS RZ, [RZ] ;  /* 0x00000000fffff984 */ /* 0x000fe20000000800 */
[----:B------:R-:W-:Y:S01]  /*3750*/  @!PT LDS RZ, [RZ] ;  /* 0x00000000fffff984 */ /* 0x000fe20000000800 */
[----:B------:R-:W-:Y:S01]  /*3760*/  @!PT LDS RZ, [RZ] ;  /* 0x00000000fffff984 */ /* 0x000fe20000000800 */
[----:B------:R-:W-:Y:S01]  /*3770*/  @!PT LDS RZ, [RZ] ;  /* 0x00000000fffff984 */ /* 0x000fe20000000800 */
[----:B------:R2:W-:Y:S06]  /*3780*/  MEMBAR.ALL.CTA ;  /* 0x0000000000007992 */ /* 0x0005ec0000008000 */
[----:B--2---:R-:W2:Y:S01]  /*3790*/  FENCE.VIEW.ASYNC.S ;  /* 0x00000000000073c6 */ /* 0x004ea20000000000 */
[----:B------:R-:W-:Y:S01]  /*37a0*/  SEL R11, R11, RZ, P1 ;  /* 0x000000ff0b0b7207 */ /* 0x000fe20000800000 */
[----:B--2---:R2:W-:Y:S01]  /*37b0*/  SYNCS.ARRIVE.TRANS64.RED.A1T0 RZ, [R0+URZ], RZ ;  /* 0x000000ff00ff79a7 */ /* 0x0045e200081004ff */
[----:B-1----:R-:W-:-:S02]  /*37c0*/  LOP3.LUT P3, RZ, R6, 0x1, RZ, 0xc0, !PT ;  /* 0x0000000106ff7812 */ /* 0x002fc4000786c0ff */
[----:B------:R-:W-:-:S04]  /*37d0*/  SEL R4, RZ, 0x1, P1 ;  /* 0x00000001ff047807 */ /* 0x000fc80000800000 */
[----:B------:R-:W-:Y:S02]  /*37e0*/  LOP3.LUT R10, R10, R4, RZ, 0x3c, !PT ;  /* 0x000000040a0a7212 */ /* 0x000fe400078e3cff */
[----:B--2---:R-:W-:-:S04]  /*37f0*/  SEL R0, RZ, 0x1, P0 ;  /* 0x00000001ff007807 */ /* 0x004fc80000000000 */
[----:B------:R-:W-:Y:S01]  /*3800*/  LOP3.LUT R9, R9, R0, RZ, 0x3c, !PT ;  /* 0x0000000009097212 */ /* 0x000fe200078e3cff */
[----:B------:R-:W-:Y:S06]  /*3810*/  @P3 BRA `(.L_x_67) ;  /* 0xfffffffc002c3947 */ /* 0x000fec000383ffff */
[----:B------:R-:W-:Y:S01]  /*3820*/  ULEA UR5, UR6, UR37, 0x3 ;  /* 0x0000002506057291 */ /* 0x000fe2000f8e18ff */
[----:B------:R-:W-:-:S08]  /*3830*/  SHF.L.U32 R2, R12, 0x1f, RZ ;  /* 0x0000001f0c027819 */ /* 0x000fd000000006ff */
[----:B------:R-:W1:Y:S02]  /*3840*/  SYNCS.PHASECHK.TRANS64 P0, [UR5+0x1f0], R2 ;  /* 0x0001f002ff0075a7 */ /* 0x000e640008001005 */
[----:B-1----:R-:W-:Y:S05]  /*3850*/  @P0 BRA `(.L_x_68) ;  /* 0x0000000000080947 */ /* 0x002fea0003800000 */
[----:B------:R-:W1:Y:S02]  /*3860*/  SYNCS.PHASECHK.TRANS64.TRYWAIT P0, [UR5+0x1f0], R2 ;  /* 0x0001f002ff0075a7 */ /* 0x000e640008001105 */
[----:B-1----:R-:W-:Y:S05]  /*3870*/  @!P0 BRA `(.L_x_69) ;  /* 0x0000004c00c48947 */ /* 0x002fea0003800000 */
.L_x_68:
[----:B------:R-:W-:-:S04]  /*3880*/  UIADD3 UR4, UPT, UPT, UR6, 0x1, URZ ;  /* 0x0000000106047890 */ /* 0x000fc8000fffe0ff */
[----:B------:R-:W-:-:S04]  /*3890*/  UISETP.NE.AND UP0, UPT, UR4, 0x2, UPT ;  /* 0x000000020400788c */ /* 0x000fc8000bf05270 */
[----:B------:R-:W-:Y:S02]  /*38a0*/  USEL UR7, URZ, 0x1, UP0 ;  /* 0x00000001ff077887 */ /* 0x000fe40008000000 */
[----:B------:R-:W-:-:S04]  /*38b0*/  USEL UR4, UR4, URZ, UP0 ;  /* 0x000000ff04047287 */ /* 0x000fc80008000000 */
[----:B------:R-:W-:Y:S01]  /*38c0*/  ULEA UR4, UR4, UR37, 0x3 ;  /* 0x0000002504047291 */ /* 0x000fe2000f8e18ff */
[----:B-1----:R-:W-:-:S04]  /*38d0*/  LOP3.LUT R2, R12, UR7, RZ, 0x3c, !PT ;  /* 0x000000070c027c12 */ /* 0x002fc8000f8e3cff */
[----:B------:R-:W-:-:S04]  /*38e0*/  SHF.L.U32 R0, R2, 0x1f, RZ ;  /* 0x0000001f02007819 */ /* 0x000fc800000006ff */
[----:B------:R-:W1:Y:S02]  /*38f0*/  SYNCS.PHASECHK.TRANS64 P0, [UR4+0x1f0], R0 ;  /* 0x0001f000ff0075a7 */ /* 0x000e640008001004 */
[----:B-1----:R-:W-:Y:S05]  /*3900*/  @P0 EXIT ;  /* 0x000000000000094d */ /* 0x002fea0003800000 */
[----:B------:R-:W-:Y:S02]  /*3910*/  SHF.L.U32 R2, R2, 0x1f, RZ ;  /* 0x0000001f02027819 */ /* 0x000fe400000006ff */
[----:B------:R-:W-:-:S07]  /*3920*/  MOV R0, UR4 ;  /* 0x0000000400007c02 */ /* 0x000fce0008000f00 */
.L_x_70:
[----:B-1----:R1:W2:Y:S02]  /*3930*/  SYNCS.PHASECHK.TRANS64.TRYWAIT P0, [R0+URZ+0x1f0], R2 ;  /* 0x0001f002000075a7 */ /* 0x0022a400080011ff */
[----:B--2---:R-:W-:Y:S05]  /*3940*/  @!P0 NANOSLEEP.SYNCS 0x989680 ;  /* 0x009896800000895d */ /* 0x004fea0003900000 */
[----:B------:R-:W2:Y:S02]  /*3950*/  @!P0 SYNCS.PHASECHK.TRANS64 P0, [R0+URZ+0x1f0], R2 ;  /* 0x0001f002000085a7 */ /* 0x000ea400080010ff */
[----:B--2---:R-:W-:Y:S05]  /*3960*/  @P0 EXIT ;  /* 0x000000000000094d */ /* 0x004fea0003800000 */
[----:B------:R-:W-:Y:S05]  /*3970*/  BRA `(.L_x_70) ;  /* 0xfffffffc00ec7947 */ /* 0x000fea000383ffff */
.L_x_63:
[----:B------:R-:W-:-:S09]  /*3980*/  UISETP.NE.AND UP1, UPT, UR8, URZ, UPT ;  /* 0x000000ff0800728c */ /* 0x000fd2000bf25270 */
[----:B------:R-:W-:Y:S05]  /*3990*/  BRA.U UP1, `(.L_x_71) ;  /* 0x0000000d01947547 */ /* 0x000fea000b800000 */
[----:B------:R-:W-:Y:S01]  /*39a0*/  UMOV UR4, 0x40 ;  /* 0x0000004000047882 */ /* 0x000fe20000000000 */
[----:B------:R-:W-:Y:S01]  /*39b0*/  NOP ;  /* 0x0000000000007918 */ /* 0x000fe20000000000 */
[----:B------:R-:W-:Y:S01]  /*39c0*/  ULEA UR4, UR37, UR4, 0x18 ;  /* 0x0000000425047291 */ /* 0x000fe2000f8ec0ff */
[----:B------:R-:W-:Y:S02]  /*39d0*/  UMOV UR5, 0x400 ;  /* 0x0000040000057882 */ /* 0x000fe40000000000 */
[----:B------:R-:W-:-:S06]  /*39e0*/  ULEA UR37, UR37, UR5, 0x18 ;  /* 0x0000000525257291 */ /* 0x000fcc000f8ec0ff */
[----:B------:R-:W1:Y:S02]  /*39f0*/  LDS.U8 R0, [UR4+0x1c] ;  /* 0x00001c04ff007984 */ /* 0x000e640008000000 */
[----:B-1----:R-:W-:-:S13]  /*3a00*/  ISETP.NE.AND P0, PT, R0, RZ, PT ;  /* 0x000000ff0000720c */ /* 0x002fda0003f05270 */
[----:B------:R-:W-:Y:S05]  /*3a10*/  @P0 BRA `(.L_x_72) ;  /* 0x0000000000580947 */ /* 0x000fea0003800000 */
[----:B------:R-:W-:-:S13]  /*3a20*/  ELECT P0, URZ, PT ;  /* 0x0000000000ff782f */ /* 0x000fda0003800000 */
[----:B------:R-:W-:Y:S05]  /*3a30*/  @!P0 BRA `(.L_x_73) ;  /* 0x0000000000608947 */ /* 0x000fea0003800000 */
[----:B------:R-:W-:Y:S01]  /*3a40*/  UMOV UR5, 0x10 ;  /* 0x0000001000057882 */ /* 0x000fe20000000000 */
[----:B------:R-:W-:Y:S01]  /*3a50*/  HFMA2 R0, -RZ, RZ, 0, 5.9604644775390625e-08 ;  /* 0x00000001ff007431 */ /* 0x000fe200000001ff */
[----:B------:R-:W-:-:S03]  /*3a60*/  MOV R2, 0xffff ;  /* 0x0000ffff00027802 */ /* 0x000fc60000000f00 */
[----:B------:R-:W-:Y:S04]  /*3a70*/  DEPBAR.LE SB1, 0x36 ;  /* 0x00009d800000791a */ /* 0x000fe80000000000 */
[----:B------:R-:W1:Y:S02]  /*3a80*/  UTCATOMSWS.FIND_AND_SET.ALIGN UP0, UR5, UR5 ;  /* 0x00000005000575e3 */ /* 0x000e640008000800 */
[----:B-1----:R-:W-:Y:S01]  /*3a90*/  MOV R3, UR5 ;  /* 0x0000000500037c02 */ /* 0x002fe20008000f00 */
[----:B------:R-:W-:Y:S06]  /*3aa0*/  BRA.U UP0, `(.L_x_74) ;  /* 0x0000000100187547 */ /* 0x000fec000b800000 */
.L_x_75:
[----:B------:R-:W-:Y:S05]  /*3ab0*/  NANOSLEEP 0x64 ;  /* 0x000000640000795d */ /* 0x000fea0003800000 */
[----:B------:R-:W-:-:S05]  /*3ac0*/  UMOV UR5, 0x10 ;  /* 0x0000001000057882 */ /* 0x000fca0000000000 */
[----:B------:R-:W-:Y:S04]  /*3ad0*/  DEPBAR.LE SB1, 0x36 ;  /* 0x00009d800000791a */ /* 0x000fe80000000000 */
[----:B------:R-:W1:Y:S02]  /*3ae0*/  UTCATOMSWS.FIND_AND_SET.ALIGN UP0, UR5, UR5 ;  /* 0x00000005000575e3 */ /* 0x000e640008000800 */
[----:B-1----:R-:W-:Y:S01]  /*3af0*/  MOV R3, UR5 ;  /* 0x0000000500037c02 */ /* 0x002fe20008000f00 */
[----:B------:R-:W-:Y:S05]  /*3b00*/  BRA.U !UP0, `(.L_x_75) ;  /* 0xfffffffd08e87547 */ /* 0x000fea000b83ffff */
.L_x_74:
[-C--:B------:R-:W-:Y:S02]  /*3b10*/  SHF.L.U32 R2, R2, R3.reuse, RZ ;  /* 0x0000000302027219 */ /* 0x080fe400000006ff */
[----:B------:R-:W-:Y:S01]  /*3b20*/  SHF.L.U32 R0, R0, R3, RZ ;  /* 0x0000000300007219 */ /* 0x000fe200000006ff */
[----:B------:R-:W-:Y:S02]  /*3b30*/  IMAD.SHL.U32 R3, R3, 0x20, RZ ;  /* 0x0000002003037824 */ /* 0x000fe400078e00ff */
[----:B------:R1:W-:Y:S04]  /*3b40*/  ATOMS.OR RZ, [UR4+0x14], R2 ;  /* 0x00001402ffff798c */ /* 0x0003e8000b000004 */
[----:B------:R1:W-:Y:S04]  /*3b50*/  ATOMS.OR RZ, [UR4+0x18], R0 ;  /* 0x00001800ffff798c */ /* 0x0003e8000b000004 */
[----:B------:R1:W-:Y:S01]  /*3b60*/  STS [UR37+0x290], R3 ;  /* 0x00029003ff007988 */ /* 0x0003e20008000825 */
[----:B------:R-:W-:Y:S05]  /*3b70*/  BRA `(.L_x_73) ;  /* 0x0000000000107947 */ /* 0x000fea0003800000 */
.L_x_72:
[----:B------:R-:W-:Y:S02]  /*3b80*/  MOV R0, 0xffffffff ;  /* 0xffffffff00007802 */ /* 0x000fe40000000f00 */
[----:B------:R-:W-:-:S03]  /*3b90*/  MOV R2, 0x3bc0 ;  /* 0x00003bc000027802 */ /* 0x000fc60000000f00 */
[----:B------:R1:W-:Y:S04]  /*3ba0*/  STS [UR37+0x290], R0 ;  /* 0x00029000ff007988 */ /* 0x0003e80008000825 */
[----:B-1-3-5:R-:W-:Y:S05]  /*3bb0*/  CALL.REL.NOINC `($__internal_1_$__cuda_sm10x_tcgen05_guardrail_trap_phase_invalid_during_alloc) ;  /* 0x0000005000987944 */ /* 0x02afea0003c00000 */
.L_x_73:
[----:B------:R-:W-:Y:S05]  /*3bc0*/  WARPSYNC.ALL ;  /* 0x0000000000007948 */ /* 0x000fea0003800000 */
[----:B------:R-:W2:Y:S01]  /*3bd0*/  S2UR UR6, SR_CgaCtaId ;  /* 0x00000000000679c3 */ /* 0x000ea20000008800 */
[----:B------:R-:W-:Y:S01]  /*3be0*/  UMOV UR4, 0x400 ;  /* 0x0000040000047882 */ /* 0x000fe20000000000 */
[----:B------:R-:W-:-:S06]  /*3bf0*/  NOP ;  /* 0x0000000000007918 */ /* 0x000fcc0000000000 */
[----:B------:R-:W-:Y:S06]  /*3c00*/  BAR.ARV 0x6, 0xa0 ;  /* 0x0182800000007b1d */ /* 0x000fec0000002000 */
[----:B------:R-:W4:Y:S01]  /*3c10*/  LDCU UR7, c[0x0][0x38c] ;  /* 0x00007180ff0777ac */ /* 0x000f220008000800 */
[----:B------:R-:W-:Y:S01]  /*3c20*/  IMAD.MOV.U32 R11, RZ, RZ, 0x1 ;  /* 0x00000001ff0b7424 */ /* 0x000fe200078e00ff */
[----:B------:R-:W-:Y:S01]  /*3c30*/  CS2R R8, SRZ ;  /* 0x0000000000087805 */ /* 0x000fe2000001ff00 */
[----:B------:R-:W-:Y:S01]  /*3c40*/  IMAD.MOV.U32 R10, RZ, RZ, RZ ;  /* 0x000000ffff0a7224 */ /* 0x000fe200078e00ff */
[----:B------:R-:W-:Y:S01]  /*3c50*/  UMOV UR18, URZ ;  /* 0x000000ff00127c82 */ /* 0x000fe20008000000 */
[----:B------:R-:W-:Y:S01]  /*3c60*/  UMOV UR17, URZ ;  /* 0x000000ff00117c82 */ /* 0x000fe20008000000 */
[----:B------:R-:W-:Y:S01]  /*3c70*/  UMOV UR22, 0x0 ;  /* 0x0000000000167882 */ /* 0x000fe20000000000 */
[----:B------:R-:W-:Y:S01]  /*3c80*/  UMOV UR23, 0x4100010 ;  /* 0x0410001000177882 */ /* 0x000fe20000000000 */
[----:B------:R-:W-:Y:S01]  /*3c90*/  UMOV UR20, 0x0 ;  /* 0x0000000000147882 */ /* 0x000fe20000000000 */
[----:B------:R-:W-:Y:S01]  /*3ca0*/  UMOV UR21, 0x4100010 ;  /* 0x0410001000157882 */ /* 0x000fe20000000000 */
[----:B--2---:R-:W-:Y:S01]  /*3cb0*/  ULEA UR6, UR6, UR4, 0x18 ;  /* 0x0000000406067291 */ /* 0x004fe2000f8ec0ff */
[----:B------:R-:W2:Y:S03]  /*3cc0*/  LDCU UR4, c[0x0][0x38c] ;  /* 0x00007180ff0477ac */ /* 0x000ea60008000800 */
[----:B------:R-:W-:-:S02]  /*3cd0*/  UIADD3 UR11, UPT, UPT, UR6, 0x3600, URZ ;  /* 0x00003600060b7890 */ /* 0x000fc4000fffe0ff */
[----:B----4-:R-:W-:-:S03]  /*3ce0*/  UIADD3 UR7, UPT, UPT, UR7, 0x1f, URZ ;  /* 0x0000001f07077890 */ /* 0x010fc6000fffe0ff */
[----:B-1----:R-:W1:Y:S01]  /*3cf0*/  LDS R0, [UR6+0x290] ;  /* 0x00029006ff007984 */ /* 0x002e620008000800 */
[----:B------:R-:W-:Y:S02]  /*3d00*/  UIADD3 UR12, UPT, UPT, UR6, 0x1d600, URZ ;  /* 0x0001d600060c7890 */ /* 0x000fe4000fffe0ff */
[----:B------:R-:W-:Y:S02]  /*3d10*/  USHF.R.S32.HI UR5, URZ, 0x1f, UR7 ;  /* 0x0000001fff057899 */ /* 0x000fe40008011407 */
[----:B------:R-:W-:Y:S02]  /*3d20*/  USHF.R.U32.HI UR11, URZ, 0x4, UR11 ;  /* 0x00000004ff0b7899 */ /* 0x000fe4000801160b */
[----:B------:R-:W-:Y:S02]  /*3d30*/  ULEA.HI UR5, UR5, UR7, URZ, 0x5 ;  /* 0x0000000705057291 */ /* 0x000fe4000f8f28ff */
[----:B------:R-:W-:Y:S02]  /*3d40*/  USHF.R.U32.HI UR12, URZ, 0x4, UR12 ;  /* 0x00000004ff0c7899 */ /* 0x000fe4000801160c */
[----:B------:R-:W-:-:S02]  /*3d50*/  USHF.R.S32.HI UR5, URZ, 0x5, UR5 ;  /* 0x00000005ff057899 */ /* 0x000fc40008011405 */
[----:B------:R-:W-:Y:S02]  /*3d60*/  ULOP3.LUT UR11, UR11, 0x3fff, URZ, 0xc0, !UPT ;  /* 0x00003fff0b0b7892 */ /* 0x000fe4000f8ec0ff */
[----:B------:R-:W-:Y:S02]  /*3d70*/  UISETP.LT.AND UP0, UPT, UR5, 0x1, UPT ;  /* 0x000000010500788c */ /* 0x000fe4000bf01270 */
[----:B------:R-:W-:Y:S02]  /*3d80*/  ULOP3.LUT UR12, UR12, 0x3fff, URZ, 0xc0, !UPT ;  /* 0x00003fff0c0c7892 */ /* 0x000fe4000f8ec0ff */
[----:B------:R-:W-:Y:S02]  /*3d90*/  USEL UR10, UR5, 0x1, !UP0 ;  /* 0x00000001050a7887 */ /* 0x000fe4000c000000 */
[----:B------:R-:W-:Y:S02]  /*3da0*/  ULOP3.LUT UR11, UR11, 0x10000, URZ, 0xfc, !UPT ;  /* 0x000100000b0b7892 */ /* 0x000fe4000f8efcff */
[----:B------:R-:W-:-:S02]  /*3db0*/  ULOP3.LUT UR12, UR12, 0x10000, URZ, 0xfc, !UPT ;  /* 0x000100000c0c7892 */ /* 0x000fc4000f8efcff */
[----:B------:R-:W-:Y:S02]  /*3dc0*/  UIADD3 UR10, UPT, UPT, -UR10, URZ, URZ ;  /* 0x000000ff0a0a7290 */ /* 0x000fe4000fffe1ff */
[----:B--2---:R-:W-:Y:S01]  /*3dd0*/  UISETP.GE.AND UP3, UPT, UR4, 0x1, UPT ;  /* 0x000000010400788c */ /* 0x004fe2000bf66270 */
[----:B-1----:R-:W-:-:S15]  /*3de0*/  R2UR UR19, R0 ;  /* 0x00000000001372ca */ /* 0x002fde00000e0000 */
.L_x_82:
[----:B------:R-:W-:Y:S02]  /*3df0*/  LEA R0, R10, UR6, 0x3 ;  /* 0x000000060a007c11 */ /* 0x000fe4000f8e18ff */
[----:B------:R-:W-:Y:S02]  /*3e00*/  SHF.L.U32 R2, R9, 0x1f, RZ ;  /* 0x0000001f09027819 */ /* 0x000fe400000006ff */
[----:B------:R-:W-:Y:S01]  /*3e10*/  PLOP3.LUT P0, PT, PT, PT, UP3, 0x80, 0x8 ;  /* 0x000000000008781c */ /* 0x000fe20003f0f038 */
[----:B------:R-:W-:Y:S01]  /*3e20*/  VIADD R3, R0, 0x1f0 ;  /* 0x000001f000037836 */ /* 0x000fe20000000000 */
[----:B-1----:R-:W1:Y:S02]  /*3e30*/  SYNCS.PHASECHK.TRANS64.TRYWAIT P1, [R0+URZ+0x1e0], R2 ;  /* 0x0001e002000075a7 */ /* 0x002e6400080211ff */
[----:B-1--4-:R-:W-:Y:S09]  /*3e40*/  @!P1 BRA `(.L_x_76) ;  /* 0x0000004800689947 */ /* 0x012ff20003800000 */
.L_x_197:
[----:B------:R-:W-:Y:S01]  /*3e50*/  LEA R4, R10, UR6, 0x4 ;  /* 0x000000060a047c11 */ /* 0x000fe2000f8e20ff */
[----:B------:R-:W-:Y:S01]  /*3e60*/  @UP3 ULEA UR4, UR17, UR6, 0x3 ;  /* 0x0000000611043291 */ /* 0x000fe2000f8e18ff */
[----:B------:R-:W-:Y:S01]  /*3e70*/  PLOP3.LUT P2, PT, PT, PT, PT, 0x80, 0x8 ;  /* 0x000000000008781c */ /* 0x000fe20003f4f070 */
[----:B------:R-:W-:Y:S01]  /*3e80*/  ULEA UR8, UR18, UR6, 0x3 ;  /* 0x0000000612087291 */ /* 0x000fe2000f8e18ff */
[----:B------:R-:W-:Y:S02]  /*3e90*/  PRMT R3, RZ, 0x654, R3 ;  /* 0x00000654ff037816 */ /* 0x000fe40000000003 */
[----:B------:R-:W2:Y:S01]  /*3ea0*/  LDS.128 R4, [R4+0x270] ;  /* 0x0002700004047984 */ /* 0x000ea20000000c00 */
[----:B-1----:R-:W-:Y:S02]  /*3eb0*/  @P0 SHF.L.U32 R2, R8, 0x1f, RZ ;  /* 0x0000001f08020819 */ /* 0x002fe400000006ff */
[----:B------:R-:W-:Y:S01]  /*3ec0*/  SHF.L.U32 R0, R11, 0x1f, RZ ;  /* 0x0000001f0b007819 */ /* 0x000fe200000006ff */
[----:B------:R-:W-:Y:S01]  /*3ed0*/  @!PT LDS RZ, [RZ] ;  /* 0x00000000fffff984 */ /* 0x000fe20000000800 */
[----:B------:R-:W-:Y:S01]  /*3ee0*/  @!PT LDS RZ, [RZ] ;  /* 0x00000000fffff984 */ /* 0x000fe20000000800 */
[----:B------:R-:W-:Y:S01]  /*3ef0*/  @!PT LDS RZ, [RZ] ;  /* 0x00000000fffff984 */ /* 0x000fe20000000800 */
[----:B------:R-:W-:Y:S01]  /*3f00*/  @!PT LDS RZ, [RZ] ;  /* 0x00000000fffff984 */ /* 0x000fe20000000800 */
[----:B------:R1:W-:Y:S06]  /*3f10*/  MEMBAR.ALL.CTA ;  /* 0x0000000000007992 */ /* 0x0003ec0000008000 */
[----:B-1----:R-:W1:Y:S02]  /*3f20*/  FENCE.VIEW.ASYNC.S ;  /* 0x00000000000073c6 */ /* 0x002e640000000000 */
[----:B-1----:R1:W-:Y:S01]  /*3f30*/  SYNCS.ARRIVE.TRANS64.RED.A1T0 RZ, [R3+URZ], RZ ;  /* 0x000000ff03ff79a7 */ /* 0x0023e200081004ff */
[----:B------:R1:W4:Y:S01]  /*3f40*/  @P0 SYNCS.PHASECHK.TRANS64.TRYWAIT P2, [UR4], R2 ;  /* 0x00000002ff0005a7 */ /* 0x0003220008041104 */
[----:B------:R-:W-:Y:S01]  /*3f50*/  ULEA.HI UR4, UR18, UR18, URZ, 0x1 ;  /* 0x0000001212047291 */ /* 0x000fe2000f8f08ff */
[----:B--2---:R-:W-:-:S03]  /*3f60*/  LOP3.LUT P1, RZ, R6, 0x1, RZ, 0xc0, !PT ;  /* 0x0000000106ff7812 */ /* 0x004fc6000782c0ff */
[----:B------:R-:W-:Y:S02]  /*3f70*/  USHF.L.U32 UR9, UR4, 0x5, URZ ;  /* 0x0000000504097899 */ /* 0x000fe400080006ff */
[----:B------:R-:W-:Y:S02]  /*3f80*/  ULOP3.LUT UR4, UR4, 0xffe, URZ, 0xc0, !UPT ;  /* 0x00000ffe04047892 */ /* 0x000fe4000f8ec0ff */
[----:B------:R-:W-:Y:S02]  /*3f90*/  ULOP3.LUT UR9, UR9, 0xffffffc0, URZ, 0xc0, !UPT ;  /* 0xffffffc009097892 */ /* 0x000fe4000f8ec0ff */
[----:B------:R-:W-:Y:S02]  /*3fa0*/  UIADD3 UR4, UPT, UPT, -UR4, UR18, URZ ;  /* 0x0000001204047290 */ /* 0x000fe4000fffe1ff */
[----:B------:R-:W-:Y:S01]  /*3fb0*/  UIADD3 UR9, UPT, UPT, UR19, UR9, URZ ;  /* 0x0000000913097290 */ /* 0x000fe2000fffe0ff */
[----:B------:R-:W2:Y:S03]  /*3fc0*/  SYNCS.PHASECHK.TRANS64.TRYWAIT P0, [UR8+0x220], R0 ;  /* 0x00022000ff0075a7 */ /* 0x000ea60008001108 */
[----:B------:R-:W-:Y:S01]  /*3fd0*/  ULEA UR9, UR4, UR9, 0x14 ;  /* 0x0000000904097291 */ /* 0x000fe2000f8ea0ff */
[----:B-12-4-:R-:W-:Y:S11]  /*3fe0*/  @!P0 BRA `(.L_x_77) ;  /* 0x0000004800148947 */ /* 0x016ff60003800000 */
.L_x_199:
[----:B------:R-:W-:Y:S01]  /*3ff0*/  IADD3 R10, PT, PT, R10, 0x1, RZ ;  /* 0x000000010a0a7810 */ /* 0x000fe20007ffe0ff */
[----:B------:R-:W-:Y:S06]  /*4000*/  BRA.U !UP3, `(.L_x_78) ;  /* 0x000000010b987547 */ /* 0x000fec000b800000 */
[----:B------:R-:W-:Y:S01]  /*4010*/  UPLOP3.LUT UP4, UPT, UPT, UPT, UPT, 0x40, 0x4 ;  /* 0x000000000004789c */ /* 0x000fe20003f8e870 */
[----:B------:R-:W-:Y:S01]  /*4020*/  UMOV UR16, UR10 ;  /* 0x0000000a00107c82 */ /* 0x000fe20008000000 */
[----:B------:R-:W-:Y:S01]  /*4030*/  UMOV UR15, UR5 ;  /* 0x00000005000f7c82 */ /* 0x000fe20008000000 */
[----:B------:R-:W-:-:S08]  /*4040*/  UMOV UR14, UR17 ;  /* 0x00000011000e7c82 */ /* 0x000fd00008000000 */
.L_x_81:
[----:B------:R-:W-:Y:S02]  /*4050*/  UIADD3 UR16, UPT, UPT, UR16, 0x1, URZ ;  /* 0x0000000110107890 */ /* 0x000fe4000fffe0ff */
[----:B--2---:R-:W-:Y:S02]  /*4060*/  ULEA UR7, UR14, UR6, 0x3 ;  /* 0x000000060e077291 */ /* 0x004fe4000f8e18ff */
[----:B------:R-:W-:Y:S01]  /*4070*/  UISETP.NE.AND UP0, UPT, UR16, URZ, UPT ;  /* 0x000000ff1000728c */ /* 0x000fe2000bf05270 */
[----:B----4-:R-:W-:Y:S10]  /*4080*/  @P2 BRA `(.L_x_79) ;  /* 0x00000000000c2947 */ /* 0x010ff40003800000 */
[----:B-1----:R-:W-:Y:S04]  /*4090*/  SHF.L.U32 R2, R8, 0x1f, RZ ;  /* 0x0000001f08027819 */ /* 0x002fe800000006ff */
[----:B------:R-:W1:Y:S02]  /*40a0*/  SYNCS.PHASECHK.TRANS64.TRYWAIT P0, [UR7], R2 ;  /* 0x00000002ff0075a7 */ /* 0x000e640008001107 */
[----:B-1----:R-:W-:Y:S05]  /*40b0*/  @!P0 BRA `(.L_x_80) ;  /* 0x0000004400f88947 */ /* 0x002fea0003800000 */
.L_x_79:
[----:B------:R-:W-:Y:S01]  /*40c0*/  UISETP.NE.AND UP1, UPT, UR15, 0x1, UPT ;  /* 0x000000010f00788c */ /* 0x000fe2000bf25270 */
[----:B------:R-:W-:Y:S01]  /*40d0*/  PLOP3.LUT P2, PT, PT, PT, PT, 0x80, 0x8 ;  /* 0x000000000008781c */ /* 0x000fe20003f4f070 */
[----:B------:R-:W-:Y:S02]  /*40e0*/  UIADD3 UR17, UPT, UPT, UR14, 0x1, URZ ;  /* 0x000000010e117890 */ /* 0x000fe4000fffe0ff */
[----:B------:R-:W-:Y:S02]  /*40f0*/  ULEA UR24, UR14, UR12, 0x8 ;  /* 0x0000000c0e187291 */ /* 0x000fe4000f8e40ff */
[----:B------:R-:W-:Y:S01]  /*4100*/  UISETP.NE.AND UP2, UPT, UR17, 0x1a, UPT ;  /* 0x0000001a1100788c */ /* 0x000fe2000bf45270 */
[----:B------:R-:W-:Y:S01]  /*4110*/  PLOP3.LUT P0, PT, PT, PT, UP1, 0x80, 0x8 ;  /* 0x000000000008781c */ /* 0x000fe20003f0f018 */
[----:B------:R-:W-:Y:S02]  /*4120*/  ULEA UR26, UR14, UR11, 0x8 ;  /* 0x0000000b0e1a7291 */ /* 0x000fe4000f8e40ff */
[----:B------:R-:W-:Y:S02]  /*4130*/  USEL UR13, URZ, 0x1, UP2 ;  /* 0x00000001ff0d7887 */ /* 0x000fe40009000000 */
[----:B------:R-:W-:Y:S02]  /*4140*/  USEL UR17, UR17, URZ, UP2 ;  /* 0x000000ff11117287 */ /* 0x000fe40009000000 */
[----:B------:R-:W-:Y:S02]  /*4150*/  UIADD3 UR30, UPT, UPT, UR24, 0x2, URZ ;  /* 0x00000002181e7890 */ /* 0x000fe4000fffe0ff */
[----:B------:R-:W-:Y:S01]  /*4160*/  @UP1 ULEA UR4, UR17, UR6, 0x3 ;  /* 0x0000000611041291 */ /* 0x000fe2000f8e18ff */
[----:B------:R-:W-:Y:S01]  /*4170*/  LOP3.LUT R8, R8, UR13, RZ, 0x3c, !PT ;  /* 0x0000000d08087c12 */ /* 0x000fe2000f8e3cff */
[----:B------:R-:W-:Y:S02]  /*4180*/  UIADD3 UR28, UPT, UPT, UR26, 0x2, URZ ;  /* 0x000000021a1c7890 */ /* 0x000fe4000fffe0ff */
[----:B------:R-:W-:Y:S01]  /*4190*/  UIADD3 UR7, UPT, UPT, UR7, 0xd0, URZ ;  /* 0x000000d007077890 */ /* 0x000fe2000fffe0ff */
[----:B-1----:R-:W-:Y:S01]  /*41a0*/  @P0 SHF.L.U32 R0, R8, 0x1f, RZ ;  /* 0x0000001f08000819 */ /* 0x002fe200000006ff */
[----:B------:R-:W-:Y:S01]  /*41b0*/  UMOV UR25, 0x80004020 ;  /* 0x8000402000197882 */ /* 0x000fe20000000000 */
[----:B------:R-:W-:Y:S01]  /*41c0*/  UMOV UR27, 0x80004020 ;  /* 0x80004020001b7882 */ /* 0x000fe20000000000 */
[----:B------:R-:W-:Y:S01]  /*41d0*/  UMOV UR31, 0x80004020 ;  /* 0x80004020001f7882 */ /* 0x000fe20000000000 */
[----:B------:R2:W4:Y:S01]  /*41e0*/  @P0 SYNCS.PHASECHK.TRANS64.TRYWAIT P2, [UR4], R0 ;  /* 0x00000000ff0005a7 */ /* 0x0005220008041104 */
[----:B------:R-:W-:Y:S01]  /*41f0*/  UIADD3 UR15, UPT, UPT, UR15, -0x1, URZ ;  /* 0xffffffff0f0f7890 */ /* 0x000fe2000fffe0ff */
[----:B------:R2:W-:Y:S01]  /*4200*/  UTCHMMA gdesc[UR26], gdesc[UR24], tmem[UR9], tmem[UR22], idesc[UR23], UP4 ;  /* 0x00ff16181a0075ea */ /* 0x0005e2000a000009 */
[----:B------:R-:W-:Y:S01]  /*4210*/  UPLOP3.LUT UP4, UPT, UPT, UPT, UPT, 0x80, 0x8 ;  /* 0x000000000008789c */ /* 0x000fe20003f8f070 */
[----:B------:R-:W-:Y:S01]  /*4220*/  UMOV UR29, 0x80004020 ;  /* 0x80004020001d7882 */ /* 0x000fe20000000000 */
[----:B------:R-:W-:Y:S01]  /*4230*/  UMOV UR14, UR17 ;  /* 0x00000011000e7c82 */ /* 0x000fe20008000000 */
[----:B------:R2:W-:Y:S01]  /*4240*/  UTCHMMA gdesc[UR28], gdesc[UR30], tmem[UR9], tmem[UR20], idesc[UR21], UPT ;  /* 0x00ff141e1c0075ea */ /* 0x0005e2000b800009 */
[----:B------:R2:W-:Y:S01]  /*4250*/  UTCBAR [UR7], URZ ;  /* 0x000000ff070073e9 */ /* 0x0005e200080000ff */
[----:B------:R-:W-:Y:S06]  /*4260*/  BRA.U UP0, `(.L_x_81) ;  /* 0xfffffffd00787547 */ /* 0x000fec000b83ffff */
.L_x_78:
[----:B------:R-:W-:Y:S01]  /*4270*/  UIADD3 UR18, UPT, UPT, UR18, 0x1, URZ ;  /* 0x0000000112127890 */ /* 0x000fe2000fffe0ff */
[C---:B------:R-:W-:Y:S01]  /*4280*/  ISETP.NE.AND P0, PT, R10.reuse, 0x2, PT ;  /* 0x000000020a00780c */ /* 0x040fe20003f05270 */
[----:B------:R-:W-:Y:S02]  /*4290*/  UIADD3 UR8, UPT, UPT, UR8, 0x200, URZ ;  /* 0x0000020008087890 */ /* 0x000fe4000fffe0ff */
[----:B------:R-:W-:Y:S01]  /*42a0*/  UISETP.NE.AND UP0, UPT, UR18, 0x4, UPT ;  /* 0x000000041200788c */ /* 0x000fe2000bf05270 */
[----:B-12---:R-:W-:Y:S02]  /*42b0*/  SEL R0, RZ, 0x1, P0 ;  /* 0x00000001ff007807 */ /* 0x006fe40000000000 */
[----:B------:R-:W-:Y:S01]  /*42c0*/  SEL R10, R10, RZ, P0 ;  /* 0x000000ff0a0a7207 */ /* 0x000fe20000000000 */
[----:B------:R-:W-:Y:S01]  /*42d0*/  USEL UR4, URZ, 0x1, UP0 ;  /* 0x00000001ff047887 */ /* 0x000fe20008000000 */
[----:B------:R-:W-:Y:S01]  /*42e0*/  LOP3.LUT R9, R9, R0, RZ, 0x3c, !PT ;  /* 0x0000000009097212 */ /* 0x000fe200078e3cff */
[----:B------:R-:W-:Y:S01]  /*42f0*/  USEL UR18, UR18, URZ, UP0 ;  /* 0x000000ff12127287 */ /* 0x000fe20008000000 */
[----:B------:R1:W-:Y:S03]  /*4300*/  UTCBAR [UR8], URZ ;  /* 0x000000ff080073e9 */ /* 0x0003e600080000ff */
[----:B------:R-:W-:Y:S01]  /*4310*/  LOP3.LUT R11, R11, UR4, RZ, 0x3c, !PT ;  /* 0x000000040b0b7c12 */ /* 0x000fe2000f8e3cff */
[----:B------:R-:W-:Y:S07]  /*4320*/  @P1 BRA `(.L_x_82) ;  /* 0xfffffff800b01947 */ /* 0x000fee000383ffff */
[----:B------:R-:W2:Y:S01]  /*4330*/  S2UR UR4, SR_CgaCtaId ;  /* 0x00000000000479c3 */ /* 0x000ea20000008800 */
[----:B------:R-:W-:Y:S01]  /*4340*/  ELECT P0, URZ, PT ;  /* 0x0000000000ff782f */ /* 0x000fe20003800000 */
[----:B------:R-:W-:Y:S01]  /*4350*/  IMAD.MOV.U32 R0, RZ, RZ, 0x1 ;  /* 0x00000001ff007424 */ /* 0x000fe200078e00ff */
[----:B------:R-:W-:Y:S01]  /*4360*/  UIADD3 UR6, UPT, UPT, UR6, 0x220, URZ ;  /* 0x0000022006067890 */ /* 0x000fe2000fffe0ff */
[----:B------:R-:W-:Y:S01]  /*4370*/  SHF.L.U32 R2, R11, 0x1f, RZ ;  /* 0x0000001f0b027819 */ /* 0x000fe200000006ff */
[----:B------:R-:W-:-:S03]  /*4380*/  UMOV UR5, 0x40 ;  /* 0x0000004000057882 */ /* 0x000fc60000000000 */
[----:B------:R-:W-:Y:S01]  /*4390*/  UVIRTCOUNT.DEALLOC.SMPOOL 0x80 ;  /* 0x000000800000784c */ /* 0x000fe20000000000 */
[----:B--2---:R-:W-:Y:S02]  /*43a0*/  ULEA UR4, UR4, UR5, 0x18 ;  /* 0x0000000504047291 */ /* 0x004fe4000f8ec0ff */
[----:B------:R-:W-:-:S07]  /*43b0*/  ULEA UR5, UR18, UR6, 0x3 ;  /* 0x0000000612057291 */ /* 0x000fce000f8e18ff */
[----:B------:R2:W-:Y:S02]  /*43c0*/  @P0 STS.U8 [UR4+0x1c], R0 ;  /* 0x00001c00ff000988 */ /* 0x0005e40008000004 */
[----:B------:R-:W3:Y:S02]  /*43d0*/  SYNCS.PHASECHK.TRANS64.TRYWAIT P0, [UR5], R2 ;  /* 0x00000002ff0075a7 */ /* 0x000ee40008001105 */
[----:B--23--:R-:W-:Y:S05]  /*43e0*/  @!P0 BRA `(.L_x_83) ;  /* 0x0000004400448947 */ /* 0x00cfea0003800000 */
.L_x_202:
[----:B------:R-:W-:-:S04]  /*43f0*/  UIADD3 UR7, UPT, UPT, UR18, 0x1, URZ ;  /* 0x0000000112077890 */ /* 0x000fc8000fffe0ff */
[----:B------:R-:W-:-:S04]  /*4400*/  UISETP.NE.AND UP0, UPT, UR7, 0x4, UPT ;  /* 0x000000040700788c */ /* 0x000fc8000bf05270 */
[----:B-1----:R-:W-:Y:S02]  /*4410*/  USEL UR8, URZ, 0x1, UP0 ;  /* 0x00000001ff087887 */ /* 0x002fe40008000000 */
[----:B------:R-:W-:-:S04]  /*4420*/  USEL UR7, UR7, URZ, UP0 ;  /* 0x000000ff07077287 */ /* 0x000fc80008000000 */
[----:B------:R-:W-:Y:S01]  /*4430*/  ULEA UR5, UR7, UR6, 0x3 ;  /* 0x0000000607057291 */ /* 0x000fe2000f8e18ff */
[----:B--2---:R-:W-:-:S04]  /*4440*/  LOP3.LUT R2, R11, UR8, RZ, 0x3c, !PT ;  /* 0x000000080b027c12 */ /* 0x004fc8000f8e3cff */
[----:B------:R-:W-:-:S04]  /*4450*/  SHF.L.U32 R3, R2, 0x1f, RZ ;  /* 0x0000001f02037819 */ /* 0x000fc800000006ff */
[----:B------:R-:W1:Y:S02]  /*4460*/  SYNCS.PHASECHK.TRANS64.TRYWAIT P0, [UR5], R3 ;  /* 0x00000003ff0075a7 */ /* 0x000e640008001105 */
[----:B-1----:R-:W-:Y:S05]  /*4470*/  @!P0 BRA `(.L_x_84) ;  /* 0x0000004400388947 */ /* 0x002fea0003800000 */
.L_x_204:
        /* <DEDUP_REMOVED lines=9> */
.L_x_206:
[----:B------:R-:W-:-:S04]  /*4510*/  UIADD3 UR7, UPT, UPT, UR7, 0x1, URZ ;  /* 0x0000000107077890 */ /* 0x000fc8000fffe0ff */
[----:B------:R-:W-:-:S04]  /*4520*/  UISETP.NE.AND UP0, UPT, UR7, 0x4, UPT ;  /* 0x000000040700788c */ /* 0x000fc8000bf05270 */
[----:B------:R-:W-:Y:S02]  /*4530*/  USEL UR5, URZ, 0x1, UP0 ;  /* 0x00000001ff057887 */ /* 0x000fe40008000000 */
[----:B------:R-:W-:-:S04]  /*4540*/  USEL UR7, UR7, URZ, UP0 ;  /* 0x000000ff07077287 */ /* 0x000fc80008000000 */
[----:B------:R-:W-:Y:S01]  /*4550*/  ULEA UR7, UR7, UR6, 0x3 ;  /* 0x0000000607077291 */ /* 0x000fe2000f8e18ff */
[----:B------:R-:W-:-:S04]  /*4560*/  LOP3.LUT R2, R2, UR5, RZ, 0x3c, !PT ;  /* 0x0000000502027c12 */ /* 0x000fc8000f8e3cff */
[----:B------:R-:W-:-:S04]  /*4570*/  SHF.L.U32 R2, R2, 0x1f, RZ ;  /* 0x0000001f02027819 */ /* 0x000fc800000006ff */
[----:B------:R-:W2:Y:S02]  /*4580*/  SYNCS.PHASECHK.TRANS64.TRYWAIT P0, [UR7], R2 ;  /* 0x00000002ff0075a7 */ /* 0x000ea40008001107 */
[----:B--2---:R-:W-:Y:S05]  /*4590*/  @!P0 BRA `(.L_x_86) ;  /* 0x0000004400208947 */ /* 0x004fea0003800000 */
.L_x_208:
[----:B------:R-:W-:Y:S01]  /*45a0*/  NOP ;  /* 0x0000000000007918 */ /* 0x000fe20000000000 */
[----:B-1----:R-:W1:Y:S01]  /*45b0*/  LDS R0, [UR4+0x14] ;  /* 0x00001404ff007984 */ /* 0x002e620008000800 */
[----:B------:R-:W-:Y:S01]  /*45c0*/  ULOP3.LUT UR6, UR19, 0xffff, URZ, 0xc0, !UPT ;  /* 0x0000ffff13067892 */ /* 0x000fe2000f8ec0ff */
[----:B------:R-:W-:Y:S01]  /*45d0*/  UMOV UR8, 0xffff ;  /* 0x0000ffff00087882 */ /* 0x000fe20000000000 */
[----:B------:R-:W-:Y:S02]  /*45e0*/  UMOV UR5, 0x1 ;  /* 0x0000000100057882 */ /* 0x000fe40000000000 */
[----:B------:R-:W-:-:S04]  /*45f0*/  USHF.R.U32.HI UR6, URZ, 0x5, UR6 ;  /* 0x00000005ff067899 */ /* 0x000fc80008011606 */
[----:B------:R-:W-:Y:S02]  /*4600*/  USHF.L.U32 UR8, UR8, UR6, URZ ;  /* 0x0000000608087299 */ /* 0x000fe400080006ff */
[----:B------:R-:W-:-:S04]  /*4610*/  USHF.L.U32 UR5, UR5, UR6, URZ ;  /* 0x0000000605057299 */ /* 0x000fc800080006ff */
[----:B-1----:R-:W-:-:S04]  /*4620*/  LOP3.LUT R0, R0, UR8, RZ, 0xc0, !PT ;  /* 0x0000000800007c12 */ /* 0x002fc8000f8ec0ff */
[----:B------:R-:W-:-:S13]  /*4630*/  ISETP.NE.AND P0, PT, R0, UR8, PT ;  /* 0x0000000800007c0c */ /* 0x000fda000bf05270 */
[----:B------:R-:W-:Y:S05]  /*4640*/  @P0 BRA `(.L_x_87) ;  /* 0x0000000000580947 */ /* 0x000fea0003800000 */
[----:B------:R-:W1:Y:S02]  /*4650*/  LDS R0, [UR4+0x18] ;  /* 0x00001804ff007984 */ /* 0x000e640008000800 */
[----:B-1----:R-:W-:-:S04]  /*4660*/  LOP3.LUT R0, R0, UR5, RZ, 0xc0, !PT ;  /* 0x0000000500007c12 */ /* 0x002fc8000f8ec0ff */
[----:B------:R-:W-:-:S13]  /*4670*/  ISETP.NE.AND P0, PT, R0, UR5, PT ;  /* 0x0000000500007c0c */ /* 0x000fda000bf05270 */
[----:B------:R-:W-:Y:S05]  /*4680*/  @P0 BRA `(.L_x_88) ;  /* 0x00000000003c0947 */ /* 0x000fea0003800000 */
[----:B------:R-:W1:Y:S01]  /*4690*/  S2R R2, SR_LANEID ;  /* 0x0000000000027919 */ /* 0x000e620000000000 */
[----:B------:R-:W-:Y:S01]  /*46a0*/  ULOP3.LUT UR8, URZ, UR8, URZ, 0x33, !UPT ;  /* 0x00000008ff087292 */ /* 0x000fe2000f8e33ff */
[----:B------:R-:W-:Y:S02]  /*46b0*/  VOTEU.ANY UR7, UPT, PT ;  /* 0x0000000000077886 */ /* 0x000fe400038e0100 */
[----:B------:R-:W-:-:S03]  /*46c0*/  UFLO.U32 UR7, UR7 ;  /* 0x00000007000772bd */ /* 0x000fc600080e0000 */
[----:B------:R-:W-:-:S04]  /*46d0*/  IMAD.U32 R0, RZ, RZ, UR8 ;  /* 0x00000008ff007e24 */ /* 0x000fc8000f8e00ff */
[----:B------:R2:W3:Y:S02]  /*46e0*/  REDUX UR6, R0 ;  /* 0x00000000000673c4 */ /* 0x0004e40000000000 */
[----:B------:R1:W-:Y:S02]  /*46f0*/  UTCATOMSWS.AND URZ, UR8 ;  /* 0x0000000800ff79e3 */ /* 0x0003e40008000000 */
[----:B-1----:R-:W-:Y:S02]  /*4700*/  ISETP.EQ.U32.AND P0, PT, R2, UR7, PT ;  /* 0x0000000702007c0c */ /* 0x002fe4000bf02070 */
[----:B--2---:R-:W-:Y:S02]  /*4710*/  LOP3.LUT R0, RZ, UR5, RZ, 0x33, !PT ;  /* 0x00000005ff007c12 */ /* 0x004fe4000f8e33ff */
[----:B---3--:R-:W-:Y:S02]  /*4720*/  MOV R2, UR6 ;  /* 0x0000000600027c02 */ /* 0x008fe40008000f00 */
[----:B------:R-:W1:Y:S07]  /*4730*/  REDUX UR5, R0 ;  /* 0x00000000000573c4 */ /* 0x000e6e0000000000 */
[----:B------:R2:W-:Y:S01]  /*4740*/  @P0 ATOMS.AND RZ, [UR4+0x14], R2 ;  /* 0x00001402ffff098c */ /* 0x0005e2000a800004 */
[----:B-1----:R-:W-:-:S05]  /*4750*/  IMAD.U32 R0, RZ, RZ, UR5 ;  /* 0x00000005ff007e24 */ /* 0x002fca000f8e00ff */
[----:B------:R2:W-:Y:S01]  /*4760*/  @P0 ATOMS.AND RZ, [UR4+0x18], R0 ;  /* 0x00001800ffff098c */ /* 0x0005e2000a800004 */
[----:B------:R-:W-:Y:S05]  /*4770*/  BRA `(.L_x_89) ;  /* 0x0000000000147947 */ /* 0x000fea0003800000 */
.L_x_88:
[----:B------:R-:W-:Y:S02]  /*4780*/  MOV R2, 0x47a0 ;  /* 0x000047a000027802 */ /* 0x000fe40000000f00 */
[----:B----45:R-:W-:Y:S05]  /*4790*/  CALL.REL.NOINC `($__internal_0_$__cuda_sm10x_tcgen05_guardrail_trap_col_being_dealloced_not_returned_by_alloc) ;  /* 0x0000004400947944 */ /* 0x030fea0003c00000 */
[----:B------:R-:W-:Y:S05]  /*47a0*/  BRA `(.L_x_89) ;  /* 0x0000000000087947 */ /* 0x000fea0003800000 */
.L_x_87:
[----:B------:R-:W-:Y:S02]  /*47b0*/  MOV R2, 0x47d0 ;  /* 0x000047d000027802 */ /* 0x000fe40000000f00 */
[----:B----45:R-:W-:Y:S05]  /*47c0*/  CALL.REL.NOINC `($__internal_2_$__cuda_sm10x_tcgen05_guardrail_trap_unallocated_columns_being_dealloced) ;  /* 0x0000004400a07944 */ /* 0x030fea0003c00000 */
.L_x_89:
[----:B------:R-:W-:Y:S01]  /*47d0*/  NOP ;  /* 0x0000000000007918 */ /* 0x000fe20000000000 */
[----:B------:R-:W-:Y:S05]  /*47e0*/  EXIT ;  /* 0x000000000000794d */ /* 0x000fea0003800000 */
.L_x_71:
[----:B------:R-:W-:-:S09]  /*47f0*/  UISETP.NE.OR UP2, UPT, UR8, 0x3, !UP2 ;  /* 0x000000030800788c */ /* 0x000fd2000d745670 */
[----:B------:R-:W-:Y:S05]  /*4800*/  BRA.U UP2, `(.L_x_90) ;  /* 0x0000000d02ac7547 */ /* 0x000fea000b800000 */
[----:B------:R-:W1:Y:S01]  /*4810*/  LDC R0, c[0x0][0xb30] ;  /* 0x0002cc00ff007b82 */ /* 0x000e620000000800 */
[----:B------:R-:W2:Y:S01]  /*4820*/  LDCU.64 UR8, c[0x0][0x888] ;  /* 0x00011100ff0877ac */ /* 0x000ea20008000a00 */
[----:B------:R-:W-:Y:S01]  /*4830*/  IMAD.MOV.U32 R32, RZ, RZ, 0x1 ;  /* 0x00000001ff207424 */ /* 0x000fe200078e00ff */
[----:B------:R-:W-:Y:S01]  /*4840*/  CS2R R28, SRZ ;  /* 0x00000000001c7805 */ /* 0x000fe2000001ff00 */
[----:B------:R-:W-:Y:S01]  /*4850*/  IMAD.MOV.U32 R25, RZ, RZ, 0x1000 ;  /* 0x00001000ff197424 */ /* 0x000fe200078e00ff */
[----:B------:R-:W4:Y:S03]  /*4860*/  LDCU.64 UR4, c[0x0][0x890] ;  /* 0x00011200ff0477ac */ /* 0x000f260008000a00 */
[----:B------:R-:W3:Y:S01]  /*4870*/  LDC R24, c[0x0][0x370] ;  /* 0x0000dc00ff187b82 */ /* 0x000ee20000000800 */
[----:B------:R-:W-:Y:S01]  /*4880*/  UMOV UR7, 0x400 ;  /* 0x0000040000077882 */ /* 0x000fe20000000000 */
[----:B------:R-:W-:-:S02]  /*4890*/  UPLOP3.LUT UP1, UPT, UPT, UPT, UPT, 0x40, 0x4 ;  /* 0x000000000004789c */ /* 0x000fc40003f2e870 */
[----:B------:R-:W-:Y:S01]  /*48a0*/  ULEA UR7, UR37, UR7, 0x18 ;  /* 0x0000000725077291 */ /* 0x000fe2000f8ec0ff */
[----:B------:R-:W-:-:S03]  /*48b0*/  UMOV UR13, URZ ;  /* 0x000000ff000d7c82 */ /* 0x000fc60008000000 */
[----:B------:R-:W3:Y:S01]  /*48c0*/  LDC R3, c[0x0][0xb0c] ;  /* 0x0002c300ff037b82 */ /* 0x000ee20000000800 */
[----:B--2---:R-:W-:Y:S02]  /*48d0*/  UISETP.NE.U32.AND UP3, UPT, UR8, URZ, UPT ;  /* 0x000000ff0800728c */ /* 0x004fe4000bf65070 */
[----:B----4-:R-:W-:-:S05]  /*48e0*/  UISETP.NE.U32.AND UP4, UPT, UR4, URZ, UPT ;  /* 0x000000ff0400728c */ /* 0x010fca000bf85070 */
[----:B------:R-:W2:Y:S01]  /*48f0*/  LDC R22, c[0x0][0xb20] ;  /* 0x0002c800ff167b82 */ /* 0x000ea20000000800 */
[----:B-1----:R-:W-:Y:S01]  /*4900*/  ISETP.NE.AND P1, PT, R0, 0x1, PT ;  /* 0x000000010000780c */ /* 0x002fe20003f25270 */
[----:B------:R-:W-:Y:S02]  /*4910*/  UISETP.NE.AND.EX UP3, UPT, UR9, URZ, UPT, UP3 ;  /* 0x000000ff0900728c */ /* 0x000fe4000bf65330 */
[----:B------:R-:W-:-:S04]  /*4920*/  UISETP.NE.AND.EX UP4, UPT, UR5, URZ, UPT, UP4 ;  /* 0x000000ff0500728c */ /* 0x000fc8000bf85340 */
[----:B------:R-:W1:Y:S08]  /*4930*/  LDC.64 R30, c[0x0][0x348] ;  /* 0x0000d200ff1e7b82 */ /* 0x000e700000000a00 */
[----:B------:R-:W4:Y:S08]  /*4940*/  LDC.64 R14, c[0x0][0xb10] ;  /* 0x0002c400ff0e7b82 */ /* 0x000f300000000a00 */
[----:B------:R-:W1:Y:S08]  /*4950*/  LDC.64 R6, c[0x0][0xb18] ;  /* 0x0002c600ff067b82 */ /* 0x000e700000000a00 */
[----:B------:R-:W1:Y:S08]  /*4960*/  LDC.64 R4, c[0x0][0xb28] ;  /* 0x0002ca00ff047b82 */ /* 0x000e700000000a00 */
[----:B--23--:R-:W1:Y:S02]  /*4970*/  LDC R23, c[0x0][0x374] ;  /* 0x0000dd00ff177b82 */ /* 0x00ce640000000800 */
.L_x_99:
[C---:B------:R-:W-:Y:S02]  /*4980*/  LEA R0, R29.reuse, UR7, 0x3 ;  /* 0x000000071d007c11 */ /* 0x040fe4000f8e18ff */
[----:B------:R-:W-:Y:S02]  /*4990*/  SHF.L.U32 R2, R28, 0x1f, RZ ;  /* 0x0000001f1c027819 */ /* 0x000fe400000006ff */
[----:B------:R-:W-:Y:S02]  /*49a0*/  LEA R16, R29, UR7, 0x4 ;  /* 0x000000071d107c11 */ /* 0x000fe4000f8e20ff */
[----:B--2---:R-:W2:Y:S02]  /*49b0*/  SYNCS.PHASECHK.TRANS64.TRYWAIT P0, [R0+URZ+0x1e0], R2 ;  /* 0x0001e002000075a7 */ /* 0x004ea400080011ff */
[----:B--2---:R-:W-:Y:S05]  /*49c0*/  @!P0 BRA `(.L_x_91) ;  /* 0x00000040002c8947 */ /* 0x004fea0003800000 */
.L_x_209:
[----:B------:R-:W-:Y:S01]  /*49d0*/  ISETP.GE.AND P0, PT, R26, 0x1, PT ;  /* 0x000000011a00780c */ /* 0x000fe20003f06270 */
[----:B------:R-:W3:Y:S01]  /*49e0*/  LDS.128 R16, [R16+0x270] ;  /* 0x0002700010107984 */ /* 0x000ee20000000c00 */
[----:B--2---:R-:W-:Y:S01]  /*49f0*/  VIADD R0, R0, 0x1f0 ;  /* 0x000001f000007836 */ /* 0x004fe20000000000 */
[----:B------:R-:W-:Y:S01]  /*4a00*/  @!PT LDS RZ, [RZ] ;  /* 0x00000000fffff984 */ /* 0x000fe20000000800 */
[----:B------:R-:W-:Y:S01]  /*4a10*/  @!PT LDS RZ, [RZ] ;  /* 0x00000000fffff984 */ /* 0x000fe20000000800 */
[----:B------:R-:W-:Y:S01]  /*4a20*/  @!PT LDS RZ, [RZ] ;  /* 0x00000000fffff984 */ /* 0x000fe20000000800 */
[----:B------:R-:W-:Y:S01]  /*4a30*/  @!PT LDS RZ, [RZ] ;  /* 0x00000000fffff984 */ /* 0x000fe20000000800 */
[----:B------:R2:W-:Y:S06]  /*4a40*/  MEMBAR.ALL.CTA ;  /* 0x0000000000007992 */ /* 0x0005ec0000008000 */
[----:B--2---:R-:W2:Y:S01]  /*4a50*/  FENCE.VIEW.ASYNC.S ;  /* 0x00000000000073c6 */ /* 0x004ea20000000000 */
[----:B------:R-:W-:Y:S04]  /*4a60*/  PRMT R0, RZ, 0x654, R0 ;  /* 0x00000654ff007816 */ /* 0x000fe80000000000 */
[----:B--2---:R2:W-:Y:S01]  /*4a70*/  SYNCS.ARRIVE.TRANS64.RED.A1T0 RZ, [R0+URZ], RZ ;  /* 0x000000ff00ff79a7 */ /* 0x0045e200081004ff */
[----:B---3--:R-:W-:Y:S11]  /*4a80*/  LOP3.LUT P3, RZ, R18, 0x1, RZ, 0xc0, !PT ;  /* 0x0000000112ff7812 */ /* 0x008ff6000786c0ff */
[----:B------:R-:W-:Y:S02]  /*4a90*/  @!UPT UIADD3 URZ, UPT, UPT, URZ, URZ, URZ ;  /* 0x000000fffffff290 */ /* 0x000fe4000fffe0ff */
[----:B------:R-:W-:Y:S02]  /*4aa0*/  @P3 MOV R11, R16 ;  /* 0x00000010000b3202 */ /* 0x000fe40000000f00 */
[----:B------:R-:W-:Y:S01]  /*4ab0*/  @P3 LOP3.LUT R10, R17, 0xffff, RZ, 0xc0, !PT ;  /* 0x0000ffff110a3812 */ /* 0x000fe200078ec0ff */
[----:B--2---:R-:W-:Y:S06]  /*4ac0*/  @!P0 BRA `(.L_x_92) ;  /* 0x0000000000a48947 */ /* 0x004fec0003800000 */
[-C--:B-1----:R-:W-:Y:S01]  /*4ad0*/  IMAD.HI.U32 R0, R23, R7.reuse, RZ ;  /* 0x0000000717007227 */ /* 0x082fe200078e00ff */
[----:B------:R-:W-:Y:S02]  /*4ae0*/  ISETP.NE.AND P0, PT, R6, 0x1, PT ;  /* 0x000000010600780c */ /* 0x000fe40003f05270 */
[----:B------:R-:W-:Y:S01]  /*4af0*/  ISETP.NE.AND P2, PT, R26, 0x1, PT ;  /* 0x000000011a00780c */ /* 0x000fe20003f45270 */
[----:B----4-:R-:W-:Y:S01]  /*4b00*/  IMAD.HI.U32 R9, R24, R14, RZ ;  /* 0x0000000e18097227 */ /* 0x010fe200078e00ff */
[----:B------:R-:W-:Y:S02]  /*4b10*/  SHF.R.U32.HI R0, RZ, R22, R0 ;  /* 0x00000016ff007219 */ /* 0x000fe40000011600 */
[----:B------:R-:W-:Y:S01]  /*4b20*/  ISETP.NE.AND P4, PT, R3, 0x1, PT ;  /* 0x000000010300780c */ /* 0x000fe20003f85270 */
[----:B------:R-:W-:Y:S01]  /*4b30*/  IMAD.HI.U32 R13, R10, R7, RZ ;  /* 0x000000070a0d7227 */ /* 0x000fe200078e00ff */
[----:B------:R-:W-:Y:S02]  /*4b40*/  SHF.R.U32.HI R9, RZ, R15, R9 ;  /* 0x0000000fff097219 */ /* 0x000fe40000011609 */
[----:B------:R-:W-:Y:S01]  /*4b50*/  SEL R0, R23, R0, !P0 ;  /* 0x0000000017007207 */ /* 0x000fe20004000000 */
[----:B------:R-:W-:Y:S01]  /*4b60*/  IMAD.HI.U32 R12, R11, R14, RZ ;  /* 0x0000000e0b0c7227 */ /* 0x000fe200078e00ff */
[----:B------:R-:W-:Y:S03]  /*4b70*/  SEL R9, R24, R9, !P4 ;  /* 0x0000000918097207 */ /* 0x000fe60006000000 */
[-C--:B------:R-:W-:Y:S01]  /*4b80*/  IMAD.HI.U32 R8, R0, R4.reuse, RZ ;  /* 0x0000000400087227 */ /* 0x080fe200078e00ff */
[----:B------:R-:W-:Y:S03]  /*4b90*/  SHF.R.U32.HI R12, RZ, R15, R12 ;  /* 0x0000000fff0c7219 */ /* 0x000fe6000001160c */
[----:B------:R-:W-:Y:S01]  /*4ba0*/  IMAD.HI.U32 R2, R9, R4, RZ ;  /* 0x0000000409027227 */ /* 0x000fe200078e00ff */
[-C--:B------:R-:W-:Y:S02]  /*4bb0*/  @P2 SHF.R.U32.HI R0, RZ, R5.reuse, R8 ;  /* 0x00000005ff002219 */ /* 0x080fe40000011608 */
[----:B------:R-:W-:Y:S02]  /*4bc0*/  SHF.R.U32.HI R8, RZ, R22, R13 ;  /* 0x00000016ff087219 */ /* 0x000fe4000001160d */
[----:B------:R-:W-:Y:S01]  /*4bd0*/  @P2 SHF.R.U32.HI R9, RZ, R5, R2 ;  /* 0x00000005ff092219 */ /* 0x000fe20000011602 */
[----:B------:R-:W-:Y:S01]  /*4be0*/  IMAD R0, R26, R0, RZ ;  /* 0x000000001a007224 */ /* 0x000fe200078e02ff */
[----:B------:R-:W-:Y:S02]  /*4bf0*/  SEL R8, R10, R8, !P0 ;  /* 0x000000080a087207 */ /* 0x000fe40004000000 */
[----:B------:R-:W-:Y:S01]  /*4c00*/  SEL R2, R11, R12, !P4 ;  /* 0x0000000c0b027207 */ /* 0x000fe20006000000 */
[----:B------:R-:W-:Y:S01]  /*4c10*/  IMAD R12, R26, R9, RZ ;  /* 0x000000091a0c7224 */ /* 0x000fe200078e02ff */
[C---:B------:R-:W-:Y:S01]  /*4c20*/  ISETP.GE.AND P0, PT, R8.reuse, R0, PT ;  /* 0x000000000800720c */ /* 0x040fe20003f06270 */
[----:B------:R-:W-:Y:S03]  /*4c30*/  IMAD.HI.U32 R0, R8, R4, RZ ;  /* 0x0000000408007227 */ /* 0x000fe600078e00ff */
[----:B------:R-:W-:Y:S02]  /*4c40*/  ISETP.GE.OR P0, PT, R2, R12, P0 ;  /* 0x0000000c0200720c */ /* 0x000fe40000706670 */
[-C--:B------:R-:W-:Y:S04]  /*4c50*/  SHF.R.U32.HI R0, RZ, R5.reuse, R0 ;  /* 0x00000005ff007219 */ /* 0x080fe80000011600 */
[----:B------:R-:W-:Y:S05]  /*4c60*/  SEL R13, R8, R0, !P2 ;  /* 0x00000000080d7207 */ /* 0x000fea0005000000 */
[----:B------:R-:W-:Y:S02]  /*4c70*/  IMAD.MOV R12, RZ, RZ, -R13 ;  /* 0x000000ffff0c7224 */ /* 0x000fe400078e0a0d */
[----:B------:R-:W-:Y:S04]  /*4c80*/  @!P0 IMAD.HI.U32 R0, R2, R4, RZ ;  /* 0x0000000402008227 */ /* 0x000fe800078e00ff */
[----:B------:R-:W-:Y:S01]  /*4c90*/  IMAD R12, R26, R12, R8 ;  /* 0x0000000c1a0c7224 */ /* 0x000fe200078e0208 */
[----:B------:R-:W-:Y:S04]  /*4ca0*/  @!P0 SHF.R.U32.HI R0, RZ, R5, R0 ;  /* 0x00000005ff008219 */ /* 0x000fe80000011600 */
[----:B------:R-:W-:Y:S04]  /*4cb0*/  @!P0 SEL R0, R2, R0, !P2 ;  /* 0x0000000002008207 */ /* 0x000fe80005000000 */
[----:B------:R-:W-:Y:S01]  /*4cc0*/  @!P0 IADD3 R13, PT, PT, R13, -R0, RZ ;  /* 0x800000000d0d8210 */ /* 0x000fe20007ffe0ff */
[----:B------:R-:W-:Y:S01]  /*4cd0*/  @!P0 IMAD R0, R9, R12, R0 ;  /* 0x0000000c09008224 */ /* 0x000fe200078e0200 */
[----:B------:R-:W-:Y:S01]  /*4ce0*/  IADD3 R9, PT, PT, -R8, RZ, RZ ;  /* 0x000000ff08097210 */ /* 0x000fe20007ffe1ff */
[--C-:B------:R-:W-:Y:S02]  /*4cf0*/  IMAD.MOV R12, RZ, RZ, -R2.reuse ;  /* 0x000000ffff0c7224 */ /* 0x100fe400078e0a02 */
[----:B------:R-:W-:Y:S02]  /*4d00*/  @!P0 IMAD R8, R13, R26, R2 ;  /* 0x0000001a0d088224 */ /* 0x000fe400078e0202 */
[----:B------:R-:W-:Y:S02]  /*4d10*/  @!P0 IMAD.MOV.U32 R2, RZ, RZ, R0 ;  /* 0x000000ffff028224 */ /* 0x000fe400078e0000 */
[----:B------:R-:W-:Y:S02]  /*4d20*/  IMAD R11, R3, R12, R11 ;  /* 0x0000000c030b7224 */ /* 0x000fe400078e020b */
[----:B------:R-:W-:Y:S02]  /*4d30*/  IMAD R10, R6, R9, R10 ;  /* 0x00000009060a7224 */ /* 0x000fe400078e020a */
[----:B------:R-:W-:Y:S02]  /*4d40*/  IMAD R11, R2, R3, R11 ;  /* 0x00000003020b7224 */ /* 0x000fe400078e020b */
[----:B------:R-:W-:Y:S02]  /*4d50*/  IMAD R10, R8, R6, R10 ;  /* 0x00000006080a7224 */ /* 0x000fe400078e020a */
.L_x_92:
[----:B------:R-:W-:Y:S05]  /*4d60*/  BRA.U UP1, `(.L_x_93) ;  /* 0x0000000101107547 */ /* 0x000fea000b800000 */
[----:B------:R-:W-:Y:S04]  /*4d70*/  MOV R2, UR6 ;  /* 0x0000000600027c02 */ /* 0x000fe80008000f00 */
[----:B------:R-:W-:Y:S04]  /*4d80*/  SHF.L.U32 R2, R2, 0x1f, RZ ;  /* 0x0000001f02027819 */ /* 0x000fe800000006ff */
[----:B------:R-:W2:Y:S02]  /*4d90*/  SYNCS.PHASECHK.TRANS64.TRYWAIT P0, [UR7+0x1d8], R2 ;  /* 0x0001d802ff0075a7 */ /* 0x000ea40008001107 */
[----:B--2---:R-:W-:Y:S05]  /*4da0*/  @!P0 BRA `(.L_x_94) ;  /* 0x0000003c00488947 */ /* 0x004fea0003800000 */
.L_x_93:
[----:B------:R-:W-:Y:S02]  /*4db0*/  R2UR UR11, R21 ;  /* 0x00000000150b72ca */ /* 0x000fe400000e0000 */
[----:B------:R-:W-:Y:S02]  /*4dc0*/  R2UR UR10, R20 ;  /* 0x00000000140a72ca */ /* 0x000fe400000e0000 */
[----:B------:R-:W-:Y:S04]  /*4dd0*/  ISETP.NE.U32.AND P2, PT, RZ, UR4, PT ;  /* 0x00000004ff007c0c */ /* 0x000fe8000bf45070 */
[----:B------:R-:W-:Y:S05]  /*4de0*/  ISETP.NE.AND.EX P2, PT, RZ, UR5, PT, P2 ;  /* 0x00000005ff007c0c */ /* 0x000fea000bf45320 */
[----:B------:R-:W-:Y:S02]  /*4df0*/  USHF.L.U32 UR11, UR11, 0x6, URZ ;  /* 0x000000060b0b7899 */ /* 0x000fe400080006ff */
[----:B------:R-:W-:Y:S01]  /*4e00*/  USHF.L.U32 UR10, UR10, 0x6, URZ ;  /* 0x000000060a0a7899 */ /* 0x000fe200080006ff */
[----:B------:R-:W-:Y:S11]  /*4e10*/  BRA.U !UP4, `(.L_x_95) ;  /* 0x000000010c347547 */ /* 0x000ff6000b800000 */
[----:B------:R-:W-:Y:S01]  /*4e20*/  UPLOP3.LUT UP0, UPT, UPT, UPT, UP3, 0x80, 0x8 ;  /* 0x000000000008789c */ /* 0x000fe20003f0f030 */
[----:B--2---:R-:W-:Y:S02]  /*4e30*/  HFMA2 R0, -RZ, RZ, 0, 5.9604644775390625e-08 ;  /* 0x00000001ff007431 */ /* 0x004fe400000001ff */
[----:B------:R-:W-:Y:S03]  /*4e40*/  IMAD.MOV.U32 R60, RZ, RZ, 0x1 ;  /* 0x00000001ff3c7424 */ /* 0x000fe600078e00ff */
[----:B------:R-:W-:Y:S05]  /*4e50*/  PLOP3.LUT P0, PT, PT, PT, UP0, 0x80, 0x8 ;  /* 0x000000000008781c */ /* 0x000fea0003f0f008 */
[----:B------:R-:W2:Y:S01]  /*4e60*/  @UP0 LDCU.64 UR14, c[0x0][0x888] ;  /* 0x00011100ff0e07ac */ /* 0x000ea20008000a00 */
[----:B------:R-:W-:Y:S07]  /*4e70*/  @UP0 UIMAD UR8, UR36, UR4, URZ ;  /* 0x00000004240802a4 */ /* 0x000fee000f8e02ff */
[----:B------:R-:W-:Y:S01]  /*4e80*/  @!P0 PRMT R60, R0, 0x7610, R60 ;  /* 0x00007610003c8816 */ /* 0x000fe2000000003c */
[----:B--2---:R-:W-:Y:S03]  /*4e90*/  @UP0 UIMAD.WIDE UR14, UR8, 0x4, UR14 ;  /* 0x00000004080e08a5 */ /* 0x004fe6000f8e020e */
[----:B------:R-:W2:Y:S03]  /*4ea0*/  @!UP0 LDCU UR8, c[0x0][0x880] ;  /* 0x00011000ff0887ac */ /* 0x000ea60008000800 */
[----:B------:R-:W-:Y:S01]  /*4eb0*/  IMAD.U32 R8, RZ, RZ, UR14 ;  /* 0x0000000eff087e24 */ /* 0x000fe2000f8e00ff */
[----:B------:R-:W-:Y:S05]  /*4ec0*/  MOV R9, UR15 ;  /* 0x0000000f00097c02 */ /* 0x000fea0008000f00 */
[----:B-----5:R3:W5:Y:S02]  /*4ed0*/  @P0 LDG.E R35, desc[UR46][R8.64] ;  /* 0x0000002e08230981 */ /* 0x020764000c1e1900 */
[----:B--23--:R-:W-:Y:S07]  /*4ee0*/  @!P0 IMAD.U32 R35, RZ, RZ, UR8 ;  /* 0x00000008ff238e24 */ /* 0x00cfee000f8e00ff */
.L_x_95:
[----:B-----5:R-:W-:Y:S01]  /*4ef0*/  @!P2 FSETP.EQ.AND P0, PT, R35, RZ, PT ;  /* 0x000000ff2300a20b */ /* 0x020fe20003f02000 */
[----:B------:R-:W-:Y:S01]  /*4f00*/  @!UPT UIADD3 URZ, UPT, UPT, URZ, URZ, URZ ;  /* 0x000000fffffff290 */ /* 0x000fe2000fffe0ff */
[----:B------:R-:W-:Y:S11]  /*4f10*/  @!P2 BRA `(.L_x_96) ;  /* 0x000000000014a947 */ /* 0x000ff60003800000 */
[----:B------:R-:W-:Y:S02]  /*4f20*/  LOP3.LUT P2, RZ, R60, 0xff, RZ, 0xc0, !PT ;  /* 0x000000ff3cff7812 */ /* 0x000fe4000784c0ff */
[----:B------:R-:W-:Y:S04]  /*4f30*/  PLOP3.LUT P0, PT, PT, PT, UP0, 0x80, 0x8 ;  /* 0x000000000008781c */ /* 0x000fe80003f0f008 */
[----:B------:R-:W-:Y:S07]  /*4f40*/  PLOP3.LUT P0, PT, P0, PT, PT, 0x8, 0x80 ;  /* 0x000000000080781c */ /* 0x000fee000070e170 */
[----:B------:R-:W-:Y:S11]  /*4f50*/  @P2 FSETP.EQ.AND P0, PT, R35, RZ, PT ;  /* 0x000000ff2300220b */ /* 0x000ff60003f02000 */
[----:B------:R-:W-:Y:S02]  /*4f60*/  @!UPT UIADD3 URZ, UPT, UPT, URZ, URZ, URZ ;  /* 0x000000fffffff290 */ /* 0x000fe4000fffe0ff */
.L_x_96:
[----:B------:R-:W-:Y:S01]  /*4f70*/  ULEA UR15, UR13, UR7, 0x3 ;  /* 0x000000070d0f7291 */ /* 0x000fe2000f8e18ff */
[----:B------:R-:W-:Y:S02]  /*4f80*/  SHF.L.U32 R9, R32, 0x1f, RZ ;  /* 0x0000001f20097819 */ /* 0x000fe400000006ff */
[----:B------:R-:W-:Y:S04]  /*4f90*/  ELECT P4, URZ, PT ;  /* 0x0000000000ff782f */ /* 0x000fe80003880000 */
[----:B------:R-:W-:Y:S02]  /*4fa0*/  PLOP3.LUT P4, PT, P0, P4, PT, 0xf2, 0x2f ;  /* 0x00000000002f781c */ /* 0x000fe40000789e72 */
[----:B------:R-:W3:Y:S11]  /*4fb0*/  SYNCS.PHASECHK.TRANS64.TRYWAIT P2, [UR15+0x1b8], R9 ;  /* 0x0001b809ff0075a7 */ /* 0x000ef6000804110f */
[----:B-1----:R-:W-:Y:S05]  /*4fc0*/  @!P4 IADD3 R8, P0, PT, R30, 0x580, RZ ;  /* 0x000005801e08c810 */ /* 0x002fea0007f1e0ff */
[----:B--2---:R-:W-:Y:S01]  /*4fd0*/  @!P4 IMAD.X R2, RZ, RZ, R31, P0 ;  /* 0x000000ffff02c224 */ /* 0x004fe200000e061f */
[----:B---3--:R-:W-:Y:S07]  /*4fe0*/  @!P2 BRA `(.L_x_97) ;  /* 0x0000003800d0a947 */ /* 0x008fee0003800000 */
.L_x_212:
[----:B------:R-:W2:Y:S01]  /*4ff0*/  LDC.64 R12, c[0x0][0xb18] ;  /* 0x0002c600ff0c7b82 */ /* 0x000ea20000000a00 */
[----:B------:R-:W-:Y:S01]  /*5000*/  @!P4 R2UR UR8, R2 ;  /* 0x000000000208c2ca */ /* 0x000fe200000e0000 */
[----:B------:R-:W-:Y:S01]  /*5010*/  VOTEU.ALL UP2, P4 ;  /* 0x0000000000ff7886 */ /* 0x000fe20002040000 */
[----:B------:R-:W-:Y:S01]  /*5020*/  @!P4 R2UR UR9, R8 ;  /* 0x000000000809c2ca */ /* 0x000fe200000e0000 */
[----:B------:R-:W-:Y:S01]  /*5030*/  VOTEU.ALL UP1, P4 ;  /* 0x0000000000ff7886 */ /* 0x000fe20002020000 */
[----:B-1----:R-:W-:Y:S03]  /*5040*/  @!P4 IMAD.MOV.U32 R0, RZ, RZ, 0x1000 ;  /* 0x00001000ff00c424 */ /* 0x002fe600078e00ff */
[----:B------:R-:W1:Y:S01]  /*5050*/  @!P1 LDC R2, c[0x0][0xb0c] ;  /* 0x0002c300ff029b82 */ /* 0x000e620000000800 */
[----:B------:R-:W-:Y:S01]  /*5060*/  UMOV UR20, 0x0 ;  /* 0x0000000000147882 */ /* 0x000fe20000000000 */
[----:B------:R-:W-:Y:S01]  /*5070*/  UMOV UR21, 0x10000000 ;  /* 0x1000000000157882 */ /* 0x000fe20000000000 */
[----:B------:R-:W-:Y:S01]  /*5080*/  UMOV UR12, UR36 ;  /* 0x00000024000c7c82 */ /* 0x000fe20008000000 */
[----:B------:R-:W-:Y:S01]  /*5090*/  UIADD3 UR14, UPT, UPT, UR13, 0x1, URZ ;  /* 0x000000010d0e7890 */ /* 0x000fe2000fffe0ff */
[----:B------:R-:W-:Y:S01]  /*50a0*/  @P3 SHF.R.U32.HI R27, RZ, 0x10, R17 ;  /* 0x00000010ff1b3819 */ /* 0x000fe20000011611 */
[----:B------:R-:W-:Y:S02]  /*50b0*/  VIADD R29, R29, 0x1 ;  /* 0x000000011d1d7836 */ /* 0x000fe40000000000 */
[----:B------:R-:W-:Y:S01]  /*50c0*/  IMAD.U32 R9, RZ, RZ, UR8 ;  /* 0x00000008ff097e24 */ /* 0x000fe2000f8e00ff */
[----:B------:R-:W-:Y:S01]  /*50d0*/  @!UP2 ULEA UR8, UR13, UR7, 0xc ;  /* 0x000000070d08a291 */ /* 0x000fe2000f8e60ff */
[----:B------:R-:W-:Y:S01]  /*50e0*/  IMAD.U32 R8, RZ, RZ, UR9 ;  /* 0x00000009ff087e24 */ /* 0x000fe2000f8e00ff */
[----:B------:R-:W-:Y:S02]  /*50f0*/  UIADD3 UR9, UPT, UPT, UR15, 0x1a0, URZ ;  /* 0x000001a00f097890 */ /* 0x000fe4000fffe0ff */
[----:B------:R-:W-:Y:S01]  /*5100*/  @!P4 R2UR UR19, R9 ;  /* 0x000000000913c2ca */ /* 0x000fe200000e0000 */
[----:B------:R-:W-:Y:S01]  /*5110*/  @!UP2 UIADD3 UR8, UPT, UPT, UR8, 0x400, URZ ;  /* 0x000004000808a890 */ /* 0x000fe2000fffe0ff */
[----:B------:R-:W-:Y:S01]  /*5120*/  @!P4 R2UR UR18, R8 ;  /* 0x000000000812c2ca */ /* 0x000fe200000e0000 */
[----:B------:R-:W-:Y:S01]  /*5130*/  UISETP.NE.AND UP5, UPT, UR14, 0x3, UPT ;  /* 0x000000030e00788c */ /* 0x000fe2000bfa5270 */
[----:B------:R-:W3:Y:S01]  /*5140*/  LDC.64 R8, c[0x0][0xb10] ;  /* 0x0002c400ff087b82 */ /* 0x000ee20000000a00 */
[----:B------:R-:W-:Y:S02]  /*5150*/  UPRMT UR16, UR37, 0x654, UR9 ;  /* 0x0000065425107896 */ /* 0x000fe40008000009 */
[----:B------:R-:W-:Y:S02]  /*5160*/  USEL UR17, URZ, 0x1, UP5 ;  /* 0x00000001ff117887 */ /* 0x000fe4000a800000 */
[----:B------:R-:W-:Y:S04]  /*5170*/  USEL UR14, UR14, URZ, UP5 ;  /* 0x000000ff0e0e7287 */ /* 0x000fe8000a800000 */
[----:B------:R-:W-:Y:S01]  /*5180*/  ULEA UR13, UR14, UR7, 0x3 ;  /* 0x000000070e0d7291 */ /* 0x000fe2000f8e18ff */
[----:B------:R-:W-:Y:S01]  /*5190*/  LOP3.LUT R32, R32, UR17, RZ, 0x3c, !PT ;  /* 0x0000001120207c12 */ /* 0x000fe2000f8e3cff */
[----:B------:R1:W-:Y:S01]  /*51a0*/  @!UP1 UTMALDG.3D [UR8], [UR18], desc[UR20] ;  /* 0x00001408120095b4 */ /* 0x0003e20008011000 */
[----:B------:R5:W-:Y:S02]  /*51b0*/  @!P4 SYNCS.ARRIVE.TRANS64.RED.A0TR RZ, [UR15+0x1a0], R0 ;  /* 0x0001a000ffffc9a7 */ /* 0x000be4000830040f */
[----:B------:R-:W-:Y:S01]  /*51c0*/  SHF.L.U32 R20, R32, 0x1f, RZ ;  /* 0x0000001f20147819 */ /* 0x000fe200000006ff */
[C---:B---3--:R-:W-:Y:S01]  /*51d0*/  @!P1 IMAD.HI.U32 R8, R11.reuse, R8, RZ ;  /* 0x000000080b089227 */ /* 0x048fe200078e00ff */
[----:B--2---:R-:W-:Y:S02]  /*51e0*/  @!P1 ISETP.NE.AND P0, PT, R12, 0x1, PT ;  /* 0x000000010c00980c */ /* 0x004fe40003f05270 */
[----:B-1----:R-:W-:Y:S01]  /*51f0*/  @!P1 ISETP.NE.AND P2, PT, R2, 0x1, PT ;  /* 0x000000010200980c */ /* 0x002fe20003f45270 */
[----:B------:R-:W-:Y:S01]  /*5200*/  SYNCS.ARRIVE.TRANS64.RED.A1T0 RZ, [UR16], RZ ;  /* 0x000000ffffff79a7 */ /* 0x000fe20008100410 */
[C---:B------:R-:W-:Y:S01]  /*5210*/  @!P1 IMAD.HI.U32 R13, R10.reuse, R13, RZ ;  /* 0x0000000d0a0d9227 */ /* 0x040fe200078e00ff */
[----:B------:R-:W-:Y:S04]  /*5220*/  @!P1 SHF.R.U32.HI R8, RZ, R9, R8 ;  /* 0x00000009ff089219 */ /* 0x000fe80000011608 */
[----:B------:R-:W-:Y:S01]  /*5230*/  @!P1 SEL R8, R11, R8, !P2 ;  /* 0x000000080b089207 */ /* 0x000fe20005000000 */
[----:B------:R-:W1:Y:S01]  /*5240*/  SYNCS.PHASECHK.TRANS64.TRYWAIT P5, [UR13+0x1b8], R20 ;  /* 0x0001b814ff0075a7 */ /* 0x000e6200080a110d */
[----:B-----5:R-:W2:Y:S02]  /*5250*/  @!P1 LDC R0, c[0x0][0xb20] ;  /* 0x0002c800ff009b82 */ /* 0x020ea40000000800 */
[----:B--2---:R-:W-:Y:S04]  /*5260*/  @!P1 SHF.R.U32.HI R0, RZ, R0, R13 ;  /* 0x00000000ff009219 */ /* 0x004fe8000001160d */
[----:B------:R-:W-:Y:S05]  /*5270*/  @!P1 SEL R9, R10, R0, !P0 ;  /* 0x000000000a099207 */ /* 0x000fea0004000000 */
[----:B------:R-:W-:Y:S02]  /*5280*/  @!P1 IMAD.IADD R0, R9, 0x1, -R8 ;  /* 0x0000000109009824 */ /* 0x000fe400078e0a08 */
[----:B------:R-:W-:Y:S02]  /*5290*/  @!P1 IMAD.IADD R8, R8, 0x1, -R9 ;  /* 0x0000000108089824 */ /* 0x000fe400078e0a09 */
[----:B------:R-:W-:Y:S02]  /*52a0*/  @!P1 IMAD R11, R0, R2, R11 ;  /* 0x00000002000b9224 */ /* 0x000fe400078e020b */
[----:B------:R-:W-:Y:S01]  /*52b0*/  @!P1 IMAD R10, R8, R12, R10 ;  /* 0x0000000c080a9224 */ /* 0x000fe200078e020a */
[----:B-1----:R-:W-:Y:S06]  /*52c0*/  @!P5 BRA `(.L_x_98) ;  /* 0x000000380030d947 */ /* 0x002fec0003800000 */
.L_x_214:
[----:B------:R-:W-:Y:S01]  /*52d0*/  @!P4 IADD3 R2, P0, PT, R30, 0x580, RZ ;  /* 0x000005801e02c810 */ /* 0x000fe20007f1e0ff */
[----:B------:R-:W-:Y:S01]  /*52e0*/  UMOV UR18, 0x0 ;  /* 0x0000000000127882 */ /* 0x000fe20000000000 */
[----:B------:R-:W-:Y:S01]  /*52f0*/  UMOV UR19, 0x10000000 ;  /* 0x1000000000137882 */ /* 0x000fe20000000000 */
[----:B------:R-:W-:Y:S01]  /*5300*/  VOTEU.ALL UP1, P4 ;  /* 0x0000000000ff7886 */ /* 0x000fe20002020000 */
[----:B------:R-:W-:Y:S01]  /*5310*/  @!P4 R2UR UR9, R2 ;  /* 0x000000000209c2ca */ /* 0x000fe200000e0000 */
[----:B-1----:R-:W-:Y:S01]  /*5320*/  @!P4 IMAD.X R0, RZ, RZ, R31, P0 ;  /* 0x000000ffff00c224 */ /* 0x002fe200000e061f */
[----:B------:R-:W-:Y:S01]  /*5330*/  UMOV UR12, UR36 ;  /* 0x00000024000c7c82 */ /* 0x000fe20008000000 */
[----:B------:R-:W-:Y:S01]  /*5340*/  @P3 R2UR UR36, R27 ;  /* 0x000000001b2432ca */ /* 0x000fe200000e0000 */
[----:B------:R-:W-:Y:S01]  /*5350*/  @!UP1 ULEA UR15, UR14, UR7, 0xc ;  /* 0x000000070e0f9291 */ /* 0x000fe2000f8e60ff */
[----:B------:R-:W-:Y:S01]  /*5360*/  ISETP.NE.AND P0, PT, R29, 0x2, PT ;  /* 0x000000021d00780c */ /* 0x000fe20003f05270 */
[----:B------:R-:W-:Y:S01]  /*5370*/  @!UP1 UIADD3 UR10, UPT, UPT, UR10, 0x20, URZ ;  /* 0x000000200a0a9890 */ /* 0x000fe2000fffe0ff */
[----:B------:R-:W-:Y:S01]  /*5380*/  @!P4 R2UR UR8, R0 ;  /* 0x000000000008c2ca */ /* 0x000fe200000e0000 */
[----:B------:R-:W-:Y:S01]  /*5390*/  IMAD.IADD R20, R10, 0x1, R58 ;  /* 0x000000010a147824 */ /* 0x000fe200078e023a */
[----:B------:R-:W-:Y:S01]  /*53a0*/  SEL R0, RZ, 0x1, P0 ;  /* 0x00000001ff007807 */ /* 0x000fe20000000000 */
[----:B------:R-:W-:Y:S01]  /*53b0*/  IMAD.IADD R21, R11, 0x1, R59 ;  /* 0x000000010b157824 */ /* 0x000fe200078e023b */
[----:B------:R-:W-:Y:S02]  /*53c0*/  SEL R29, R29, RZ, P0 ;  /* 0x000000ff1d1d7207 */ /* 0x000fe40000000000 */
[----:B------:R-:W-:Y:S01]  /*53d0*/  IMAD.U32 R8, RZ, RZ, UR9 ;  /* 0x00000009ff087e24 */ /* 0x000fe2000f8e00ff */
[----:B------:R-:W-:Y:S01]  /*53e0*/  UIADD3 UR9, UPT, UPT, UR13, 0x1a0, URZ ;  /* 0x000001a00d097890 */ /* 0x000fe2000fffe0ff */
[----:B------:R-:W-:Y:S03]  /*53f0*/  LOP3.LUT R28, R28, R0, RZ, 0x3c, !PT ;  /* 0x000000001c1c7212 */ /* 0x000fe600078e3cff */
[----:B------:R-:W-:Y:S02]  /*5400*/  @!P4 R2UR UR16, R8 ;  /* 0x000000000810c2ca */ /* 0x000fe400000e0000 */
[----:B------:R-:W-:Y:S01]  /*5410*/  IMAD.U32 R9, RZ, RZ, UR8 ;  /* 0x00000008ff097e24 */ /* 0x000fe2000f8e00ff */
[----:B------:R-:W-:Y:S01]  /*5420*/  @!UP1 UIADD3 UR8, UPT, UPT, UR15, 0x400, URZ ;  /* 0x000004000f089890 */ /* 0x000fe2000fffe0ff */
[----:B------:R-:W-:Y:S01]  /*5430*/  VOTEU.ALL UP1, P4 ;  /* 0x0000000000ff7886 */ /* 0x000fe20002020000 */
[----:B------:R-:W-:Y:S02]  /*5440*/  UPRMT UR15, UR37, 0x654, UR9 ;  /* 0x00000654250f7896 */ /* 0x000fe40008000009 */
[----:B------:R-:W-:Y:S11]  /*5450*/  @!P4 R2UR UR17, R9 ;  /* 0x000000000911c2ca */ /* 0x000ff600000e0000 */
[----:B------:R-:W-:Y:S02]  /*5460*/  @!UPT UIADD3 URZ, UPT, UPT, URZ, URZ, URZ ;  /* 0x000000fffffff290 */ /* 0x000fe4000fffe0ff */
[----:B------:R2:W-:Y:S01]  /*5470*/  @!UP1 UTMALDG.3D [UR8], [UR16], desc[UR18] ;  /* 0x00001208100095b4 */ /* 0x0005e20008011000 */
[----:B------:R2:W-:Y:S01]  /*5480*/  @!P4 SYNCS.ARRIVE.TRANS64.RED.A0TR RZ, [UR13+0x1a0], R25 ;  /* 0x0001a019ffffc9a7 */ /* 0x0005e2000830040d */
[----:B------:R-:W-:Y:S04]  /*5490*/  UIADD3 UR13, UPT, UPT, UR14, 0x1, URZ ;  /* 0x000000010e0d7890 */ /* 0x000fe8000fffe0ff */
[----:B------:R-:W-:Y:S04]  /*54a0*/  UISETP.NE.AND UP1, UPT, UR13, 0x3, UPT ;  /* 0x000000030d00788c */ /* 0x000fe8000bf25270 */
[----:B------:R-:W-:Y:S02]  /*54b0*/  USEL UR14, URZ, 0x1, UP1 ;  /* 0x00000001ff0e7887 */ /* 0x000fe40008800000 */
[----:B------:R-:W-:Y:S02]  /*54c0*/  USEL UR13, UR13, URZ, UP1 ;  /* 0x000000ff0d0d7287 */ /* 0x000fe40008800000 */
[----:B------:R-:W-:Y:S02]  /*54d0*/  UPLOP3.LUT UP1, UPT, UPT, UPT, UPT, 0x80, 0x8 ;  /* 0x000000000008789c */ /* 0x000fe40003f2f070 */
[----:B------:R-:W-:Y:S01]  /*54e0*/  LOP3.LUT R32, R32, UR14, RZ, 0x3c, !PT ;  /* 0x0000000e20207c12 */ /* 0x000fe2000f8e3cff */
[----:B------:R-:W-:Y:S01]  /*54f0*/  SYNCS.ARRIVE.TRANS64.RED.A1T0 RZ, [UR15], RZ ;  /* 0x000000ffffff79a7 */ /* 0x000fe2000810040f */
[----:B------:R-:W-:Y:S07]  /*5500*/  @P3 BRA `(.L_x_99) ;  /* 0xfffffff4001c3947 */ /* 0x000fee000383ffff */
[----:B------:R-:W-:Y:S01]  /*5510*/  UIADD3 UR7, UPT, UPT, UR7, 0x1b8, URZ ;  /* 0x000001b807077890 */ /* 0x000fe2000fffe0ff */
[----:B------:R-:W-:-:S03]  /*5520*/  SHF.L.U32 R2, R32, 0x1f, RZ ;  /* 0x0000001f20027819 */ /* 0x000fc600000006ff */
[----:B------:R-:W-:-:S09]  /*5530*/  ULEA UR4, UR13, UR7, 0x3 ;  /* 0x000000070d047291 */ /* 0x000fd2000f8e18ff */
[----:B------:R-:W1:Y:S02]  /*5540*/  SYNCS.PHASECHK.TRANS64.TRYWAIT P0, [UR4], R2 ;  /* 0x00000002ff0075a7 */ /* 0x000e640008001104 */
[----:B-1----:R-:W-:Y:S05]  /*5550*/  @!P0 BRA `(.L_x_100) ;  /* 0x0000003400a48947 */ /* 0x002fea0003800000 */
.L_x_216:
        /* <DEDUP_REMOVED lines=9> */
.L_x_218:
[----:B------:R-:W-:-:S04]  /*55f0*/  UIADD3 UR5, UPT, UPT, UR5, 0x1, URZ ;  /* 0x0000000105057890 */ /* 0x000fc8000fffe0ff */
[----:B------:R-:W-:-:S04]  /*5600*/  UISETP.NE.AND UP0, UPT, UR5, 0x3, UPT ;  /* 0x000000030500788c */ /* 0x000fc8000bf05270 */
[----:B------:R-:W-:Y:S02]  /*5610*/  USEL UR4, URZ, 0x1, UP0 ;  /* 0x00000001ff047887 */ /* 0x000fe40008000000 */
[----:B------:R-:W-:-:S04]  /*5620*/  USEL UR5, UR5, URZ, UP0 ;  /* 0x000000ff05057287 */ /* 0x000fc80008000000 */
[----:B------:R-:W-:Y:S01]  /*5630*/  ULEA UR5, UR5, UR7, 0x3 ;  /* 0x0000000705057291 */ /* 0x000fe2000f8e18ff */
[----:B-1----:R-:W-:-:S04]  /*5640*/  LOP3.LUT R2, R32, UR4, RZ, 0x3c, !PT ;  /* 0x0000000420027c12 */ /* 0x002fc8000f8e3cff */
[----:B------:R-:W-:Y:S01]  /*5650*/  SHF.L.U32 R2, R2, 0x1f, RZ ;  /* 0x0000001f02027819 */ /* 0x000fe200000006ff */
[----:B------:R-:W-:-:S07]  /*5660*/  IMAD.U32 R0, RZ, RZ, UR5 ;  /* 0x00000005ff007e24 */ /* 0x000fce000f8e00ff */
.L_x_102:
[----:B-1----:R1:W3:Y:S02]  /*5670*/  SYNCS.PHASECHK.TRANS64.TRYWAIT P0, [R0+URZ], R2 ;  /* 0x00000002000075a7 */ /* 0x0022e400080011ff */
[----:B---3--:R-:W-:Y:S05]  /*5680*/  @!P0 NANOSLEEP.SYNCS 0x989680 ;  /* 0x009896800000895d */ /* 0x008fea0003900000 */
[----:B------:R-:W3:Y:S02]  /*5690*/  @!P0 SYNCS.PHASECHK.TRANS64 P0, [R0+URZ], R2 ;  /* 0x00000002000085a7 */ /* 0x000ee400080010ff */
[----:B--23--:R-:W-:Y:S05]  /*56a0*/  @P0 EXIT ;  /* 0x000000000000094d */ /* 0x00cfea0003800000 */
[----:B------:R-:W-:Y:S05]  /*56b0*/  BRA `(.L_x_102) ;  /* 0xfffffffc00ec7947 */ /* 0x000fea000383ffff */
.L_x_90:
[----:B------:R-:W-:-:S06]  /*56c0*/  UISETP.GE.AND UP1, UPT, UR8, 0x4, UPT ;  /* 0x000000040800788c */ /* 0x000fcc000bf26270 */
[----:B------:R-:W-:-:S13]  /*56d0*/  PLOP3.LUT P0, PT, PT, PT, UP1, 0x80, 0x8 ;  /* 0x000000000008781c */ /* 0x000fda0003f0f018 */
[----:B------:R-:W-:Y:S05]  /*56e0*/  @!P0 EXIT ;  /* 0x000000000000894d */ /* 0x000fea0003800000 */
[----:B------:R-:W-:Y:S01]  /*56f0*/  BAR.SYNC.DEFER_BLOCKING 0x6, 0xa0 ;  /* 0x0182800000007b1d */ /* 0x000fe20000010000 */
[C---:B------:R-:W-:Y:S01]  /*5700*/  IMAD.SHL.U32 R3, R70.reuse, 0x20, RZ ;  /* 0x0000002046037824 */ /* 0x040fe200078e00ff */
[----:B------:R-:W-:Y:S01]  /*5710*/  SHF.R.U32.HI R4, RZ, 0x1, R70 ;  /* 0x00000001ff047819 */ /* 0x000fe20000011646 */
[C---:B------:R-:W-:Y:S01]  /*5720*/  IMAD.SHL.U32 R64, R70.reuse, 0x10, RZ ;  /* 0x0000001046407824 */ /* 0x040fe200078e00ff */
[C---:B------:R-:W-:Y:S01]  /*5730*/  LOP3.LUT P0, RZ, R70.reuse, 0x4, RZ, 0xc0, !PT ;  /* 0x0000000446ff7812 */ /* 0x040fe2000780c0ff */
[----:B------:R-:W-:Y:S01]  /*5740*/  IMAD.U32 R32, R70, 0x10000, RZ ;  /* 0x0001000046207824 */ /* 0x000fe200078e00ff */
[----:B------:R-:W-:Y:S02]  /*5750*/  UMOV UR48, 0x400 ;  /* 0x0000040000307882 */ /* 0x000fe40000000000 */
[----:B------:R-:W1:Y:S01]  /*5760*/  LDC R63, c[0x0][0x370] ;  /* 0x0000dc00ff3f7b82 */ /* 0x000e620000000800 */
[----:B------:R-:W-:Y:S01]  /*5770*/  ULEA UR48, UR37, UR48, 0x18 ;  /* 0x0000003025307291 */ /* 0x000fe2000f8ec0ff */
[----:B------:R-:W-:Y:S01]  /*5780*/  LOP3.LUT R2, R3, 0xc0, RZ, 0xc0, !PT ;  /* 0x000000c003027812 */ /* 0x000fe200078ec0ff */
[----:B------:R-:W-:Y:S01]  /*5790*/  IMAD.MOV.U32 R69, RZ, RZ, 0x10 ;  /* 0x00000010ff457424 */ /* 0x000fe200078e00ff */
[----:B------:R-:W-:Y:S01]  /*57a0*/  LOP3.LUT R64, R64, 0x600, RZ, 0xc0, !PT ;  /* 0x0000060040407812 */ /* 0x000fe200078ec0ff */
[----:B------:R-:W-:Y:S01]  /*57b0*/  IMAD.MOV.U32 R31, RZ, RZ, RZ ;  /* 0x000000ffff1f7224 */ /* 0x000fe200078e00ff */
[----:B------:R-:W-:Y:S01]  /*57c0*/  LOP3.LUT R4, R2, 0x8, R4, 0xf8, !PT ;  /* 0x0000000802047812 */ /* 0x000fe200078ef804 */
[----:B------:R-:W-:Y:S01]  /*57d0*/  IMAD.SHL.U32 R2, R70, 0x4, RZ ;  /* 0x0000000446027824 */ /* 0x000fe200078e00ff */
[----:B------:R-:W2:Y:S01]  /*57e0*/  LDC R28, c[0x0][0xb0c] ;  /* 0x0002c300ff1c7b82 */ /* 0x000ea20000000800 */
[--C-:B------:R-:W-:Y:S01]  /*57f0*/  LOP3.LUT R64, R64, 0x20, R3.reuse, 0xf8, !PT ;  /* 0x0000002040407812 */ /* 0x100fe200078ef803 */
[----:B------:R-:W-:Y:S01]  /*5800*/  IMAD.MOV.U32 R68, RZ, RZ, RZ ;  /* 0x000000ffff447224 */ /* 0x000fe200078e00ff */
[----:B------:R-:W-:Y:S01]  /*5810*/  LOP3.LUT R32, R32, 0x600000, RZ, 0xc0, !PT ;  /* 0x0060000020207812 */ /* 0x000fe200078ec0ff */
[----:B------:R-:W-:Y:S01]  /*5820*/  IMAD.MOV.U32 R73, RZ, RZ, RZ ;  /* 0x000000ffff497224 */ /* 0x000fe200078e00ff */
[----:B------:R-:W-:Y:S01]  /*5830*/  LOP3.LUT R2, R4, 0x18, R2, 0x78, !PT ;  /* 0x0000001804027812 */ /* 0x000fe200078e7802 */
[----:B------:R-:W-:Y:S01]  /*5840*/  IMAD.MOV.U32 R67, RZ, RZ, RZ ;  /* 0x000000ffff437224 */ /* 0x000fe200078e00ff */
[----:B------:R-:W-:Y:S01]  /*5850*/  LOP3.LUT R64, R64, 0x100, R3, 0xf8, !PT ;  /* 0x0000010040407812 */ /* 0x000fe200078ef803 */
[----:B------:R-:W4:Y:S01]  /*5860*/  LDC R61, c[0x0][0xb20] ;  /* 0x0002c800ff3d7b82 */ /* 0x000f220000000800 */
[----:B------:R-:W3:Y:S01]  /*5870*/  LDS R0, [UR48+0x290] ;  /* 0x00029030ff007984 */ /* 0x000ee20008000800 */
[----:B------:R-:W-:Y:S01]  /*5880*/  LOP3.LUT R70, R70, 0x60, RZ, 0xc0, !PT ;  /* 0x0000006046467812 */ /* 0x000fe200078ec0ff */
[----:B------:R-:W1:Y:S01]  /*5890*/  LDCU.64 UR54, c[0x0][0x348] ;  /* 0x00006900ff3677ac */ /* 0x000e620008000a00 */
[----:B------:R-:W-:-:S02]  /*58a0*/  LOP3.LUT R64, R64, R2, RZ, 0xfc, !PT ;  /* 0x0000000240407212 */ /* 0x000fc400078efcff */
[----:B------:R-:W-:Y:S01]  /*58b0*/  SEL R69, R69, 0xfffffff0, !P0 ;  /* 0xfffffff045457807 */ /* 0x000fe20004000000 */
[----:B------:R-:W1:Y:S01]  /*58c0*/  LDCU.64 UR38, c[0x0][0x888] ;  /* 0x00011100ff2677ac */ /* 0x000e620008000a00 */
[----:B------:R-:W1:Y:S01]  /*58d0*/  LDC R27, c[0x0][0xb30] ;  /* 0x0002cc00ff1b7b82 */ /* 0x000e620000000800 */
[----:B------:R-:W1:Y:S01]  /*58e0*/  LDCU.64 UR44, c[0x0][0x890] ;  /* 0x00011200ff2c77ac */ /* 0x000e620008000a00 */
[----:B------:R-:W-:-:S06]  /*58f0*/  UMOV UR51, 0x1 ;  /* 0x0000000100337882 */ /* 0x000fcc0000000000 */
[----:B------:R-:W1:Y:S01]  /*5900*/  LDC.64 R56, c[0x0][0xb10] ;  /* 0x0002c400ff387b82 */ /* 0x000e620000000a00 */
[----:B------:R-:W-:Y:S01]  /*5910*/  UMOV UR56, URZ ;  /* 0x000000ff00387c82 */ /* 0x000fe20008000000 */
[----:B------:R-:W-:Y:S01]  /*5920*/  UIADD3 UR52, UPT, UPT, UR48, 0x400, URZ ;  /* 0x0000040030347890 */ /* 0x000fe2000fffe0ff */
[----:B------:R-:W-:Y:S01]  /*5930*/  UMOV UR50, URZ ;  /* 0x000000ff00327c82 */ /* 0x000fe20008000000 */
[----:B------:R-:W-:-:S04]  /*5940*/  UMOV UR49, URZ ;  /* 0x000000ff00317c82 */ /* 0x000fc80008000000 */
[----:B------:R-:W1:Y:S08]  /*5950*/  LDC.64 R24, c[0x0][0xb18] ;  /* 0x0002c600ff187b82 */ /* 0x000e700000000a00 */
[----:B------:R-:W1:Y:S08]  /*5960*/  LDC.64 R22, c[0x0][0xb28] ;  /* 0x0002ca00ff167b82 */ /* 0x000e700000000a00 */
[----:B------:R-:W1:Y:S01]  /*5970*/  LDC.64 R54, c[0x0][0x8b0] ;  /* 0x00022c00ff367b82 */ /* 0x000e620000000a00 */
[----:B---3--:R-:W-:-:S07]  /*5980*/  IMAD.IADD R32, R0, 0x1, R32 ;  /* 0x0000000100207824 */ /* 0x008fce00078e0220 */
[----:B------:R-:W3:Y:S08]  /*5990*/  LDC.64 R52, c[0x0][0x8a8] ;  /* 0x00022a00ff347b82 */ /* 0x000ef00000000a00 */
[----:B--2-4-:R-:W1:Y:S02]  /*59a0*/  LDC R62, c[0x0][0x374] ;  /* 0x0000dd00ff3e7b82 */ /* 0x014e640000000800 */
.L_x_133:
[----:B------:R-:W-:Y:S02]  /*59b0*/  LEA R0, R73, UR48, 0x3 ;  /* 0x0000003049007c11 */ /* 0x000fe4000f8e18ff */
[----:B------:R-:W-:Y:S02]  /*59c0*/  SHF.L.U32 R2, R67, 0x1f, RZ ;  /* 0x0000001f43027819 */ /* 0x000fe400000006ff */
[----:B-1----:R-:W-:Y:S02]  /*59d0*/  LEA R16, R73, UR48, 0x4 ;  /* 0x0000003049107c11 */ /* 0x002fe4000f8e20ff */
[----:B------:R-:W2:Y:S02]  /*59e0*/  SYNCS.PHASECHK.TRANS64.TRYWAIT P0, [R0+URZ+0x1e0], R2 ;  /* 0x0001e002000075a7 */ /* 0x000ea400080011ff */
[----:B--2---:R-:W-:Y:S05]  /*59f0*/  @!P0 BRA `(.L_x_103) ;  /* 0x0000003000ac8947 */ /* 0x004fea0003800000 */
.L_x_219:
[----:B------:R-:W4:Y:S01]  /*5a00*/  LDC.64 R10, c[0x0][0xb10] ;  /* 0x0002c400ff0a7b82 */ /* 0x000f220000000a00 */
[----:B------:R-:W3:Y:S01]  /*5a10*/  LDS.128 R16, [R16+0x270] ;  /* 0x0002700010107984 */ /* 0x000ee20000000c00 */
[----:B-1----:R-:W-:Y:S01]  /*5a20*/  ISETP.NE.AND P1, PT, R27, 0x1, PT ;  /* 0x000000011b00780c */ /* 0x002fe20003f25270 */
[----:B--2---:R-:W-:Y:S01]  /*5a30*/  VIADD R0, R0, 0x1f0 ;  /* 0x000001f000007836 */ /* 0x004fe20000000000 */
[----:B------:R-:W-:Y:S04]  /*5a40*/  ISETP.GE.AND P0, PT, R26, 0x1, PT ;  /* 0x000000011a00780c */ /* 0x000fe80003f06270 */
[----:B------:R-:W1:Y:S01]  /*5a50*/  LDC.64 R8, c[0x0][0xb18] ;  /* 0x0002c600ff087b82 */ /* 0x000e620000000a00 */
[----:B------:R-:W-:Y:S01]  /*5a60*/  PRMT R0, RZ, 0x654, R0 ;  /* 0x00000654ff007816 */ /* 0x000fe20000000000 */
[----:B------:R-:W-:Y:S01]  /*5a70*/  @!PT LDS RZ, [RZ] ;  /* 0x00000000fffff984 */ /* 0x000fe20000000800 */
[----:B------:R-:W-:Y:S01]  /*5a80*/  @!PT LDS RZ, [RZ] ;  /* 0x00000000fffff984 */ /* 0x000fe20000000800 */
[----:B------:R-:W-:Y:S01]  /*5a90*/  @!PT LDS RZ, [RZ] ;  /* 0x00000000fffff984 */ /* 0x000fe20000000800 */
[----:B------:R-:W-:Y:S01]  /*5aa0*/  @!PT LDS RZ, [RZ] ;  /* 0x00000000fffff984 */ /* 0x000fe20000000800 */
[----:B------:R2:W-:Y:S06]  /*5ab0*/  MEMBAR.ALL.CTA ;  /* 0x0000000000007992 */ /* 0x0005ec0000008000 */
[----:B--2---:R-:W2:Y:S01]  /*5ac0*/  FENCE.VIEW.ASYNC.S ;  /* 0x00000000000073c6 */ /* 0x004ea20000000000 */
[----:B------:R-:W1:Y:S08]  /*5ad0*/  @!P1 LDC R12, c[0x0][0xb20] ;  /* 0x0002c800ff0c9b82 */ /* 0x000e700000000800 */
[----:B------:R-:W1:Y:S01]  /*5ae0*/  @!P1 LDC R7, c[0x0][0xb0c] ;  /* 0x0002c300ff079b82 */ /* 0x000e620000000800 */
[----:B--2---:R2:W-:Y:S01]  /*5af0*/  SYNCS.ARRIVE.TRANS64.RED.A1T0 RZ, [R0+URZ], RZ ;  /* 0x000000ff00ff79a7 */ /* 0x0045e200081004ff */
[----:B---3--:R-:W-:Y:S04]  /*5b00*/  LOP3.LUT P4, RZ, R18, 0x1, RZ, 0xc0, !PT ;  /* 0x0000000112ff7812 */ /* 0x008fe8000788c0ff */
[----:B------:R-:W-:Y:S09]  /*5b10*/  P2R R71, PR, RZ, 0x10 ;  /* 0x00000010ff477803 */ /* 0x000ff20000000000 */
[----:B------:R-:W-:Y:S02]  /*5b20*/  @P4 MOV R30, R16 ;  /* 0x00000010001e4202 */ /* 0x000fe40000000f00 */
[----:B------:R-:W-:Y:S01]  /*5b30*/  @P4 LOP3.LUT R29, R17, 0xffff, RZ, 0xc0, !PT ;  /* 0x0000ffff111d4812 */ /* 0x000fe200078ec0ff */
[----:B--2-4-:R-:W-:Y:S06]  /*5b40*/  @!P0 BRA `(.L_x_104) ;  /* 0x0000000000a48947 */ /* 0x014fec0003800000 */
[----:B------:R-:W-:Y:S01]  /*5b50*/  IMAD.HI.U32 R0, R62, R25, RZ ;  /* 0x000000193e007227 */ /* 0x000fe200078e00ff */
[----:B------:R-:W-:Y:S02]  /*5b60*/  ISETP.NE.AND P0, PT, R24, 0x1, PT ;  /* 0x000000011800780c */ /* 0x000fe40003f05270 */
[----:B------:R-:W-:Y:S01]  /*5b70*/  ISETP.NE.AND P2, PT, R26, 0x1, PT ;  /* 0x000000011a00780c */ /* 0x000fe20003f45270 */
[----:B------:R-:W-:Y:S01]  /*5b80*/  IMAD.HI.U32 R4, R63, R56, RZ ;  /* 0x000000383f047227 */ /* 0x000fe200078e00ff */
[----:B------:R-:W-:Y:S02]  /*5b90*/  SHF.R.U32.HI R0, RZ, R61, R0 ;  /* 0x0000003dff007219 */ /* 0x000fe40000011600 */
[----:B------:R-:W-:Y:S01]  /*5ba0*/  ISETP.NE.AND P3, PT, R28, 0x1, PT ;  /* 0x000000011c00780c */ /* 0x000fe20003f65270 */
[----:B------:R-:W-:Y:S01]  /*5bb0*/  IMAD.HI.U32 R6, R29, R25, RZ ;  /* 0x000000191d067227 */ /* 0x000fe200078e00ff */
[-C--:B------:R-:W-:Y:S02]  /*5bc0*/  SHF.R.U32.HI R4, RZ, R57.reuse, R4 ;  /* 0x00000039ff047219 */ /* 0x080fe40000011604 */
[----:B------:R-:W-:Y:S01]  /*5bd0*/  SEL R0, R62, R0, !P0 ;  /* 0x000000003e007207 */ /* 0x000fe20004000000 */
[----:B------:R-:W-:Y:S01]  /*5be0*/  IMAD.HI.U32 R5, R30, R56, RZ ;  /* 0x000000381e057227 */ /* 0x000fe200078e00ff */
[----:B------:R-:W-:Y:S03]  /*5bf0*/  SEL R4, R63, R4, !P3 ;  /* 0x000000043f047207 */ /* 0x000fe60005800000 */
[-C--:B------:R-:W-:Y:S01]  /*5c00*/  IMAD.HI.U32 R3, R0, R22.reuse, RZ ;  /* 0x0000001600037227 */ /* 0x080fe200078e00ff */
[----:B------:R-:W-:Y:S03]  /*5c10*/  SHF.R.U32.HI R5, RZ, R57, R5 ;  /* 0x00000039ff057219 */ /* 0x000fe60000011605 */
[----:B------:R-:W-:Y:S01]  /*5c20*/  IMAD.HI.U32 R2, R4, R22, RZ ;  /* 0x0000001604027227 */ /* 0x000fe200078e00ff */
[----:B------:R-:W-:Y:S02]  /*5c30*/  @P2 SHF.R.U32.HI R0, RZ, R23, R3 ;  /* 0x00000017ff002219 */ /* 0x000fe40000011603 */
[----:B------:R-:W-:Y:S02]  /*5c40*/  SHF.R.U32.HI R3, RZ, R61, R6 ;  /* 0x0000003dff037219 */ /* 0x000fe40000011606 */
[----:B------:R-:W-:Y:S01]  /*5c50*/  @P2 SHF.R.U32.HI R4, RZ, R23, R2 ;  /* 0x00000017ff042219 */ /* 0x000fe20000011602 */
[----:B------:R-:W-:Y:S01]  /*5c60*/  IMAD R0, R26, R0, RZ ;  /* 0x000000001a007224 */ /* 0x000fe200078e02ff */
[----:B------:R-:W-:Y:S02]  /*5c70*/  SEL R3, R29, R3, !P0 ;  /* 0x000000031d037207 */ /* 0x000fe40004000000 */
[----:B------:R-:W-:Y:S01]  /*5c80*/  SEL R2, R30, R5, !P3 ;  /* 0x000000051e027207 */ /* 0x000fe20005800000 */
[----:B------:R-:W-:Y:S01]  /*5c90*/  IMAD R5, R26, R4, RZ ;  /* 0x000000041a057224 */ /* 0x000fe200078e02ff */
[C---:B------:R-:W-:Y:S01]  /*5ca0*/  ISETP.GE.AND P0, PT, R3.reuse, R0, PT ;  /* 0x000000000300720c */ /* 0x040fe20003f06270 */
[C---:B------:R-:W-:Y:S03]  /*5cb0*/  IMAD.HI.U32 R0, R3.reuse, R22, RZ ;  /* 0x0000001603007227 */ /* 0x040fe600078e00ff */
[C---:B------:R-:W-:Y:S02]  /*5cc0*/  ISETP.GE.OR P0, PT, R2.reuse, R5, P0 ;  /* 0x000000050200720c */ /* 0x040fe40000706670 */
[----:B------:R-:W-:Y:S04]  /*5cd0*/  SHF.R.U32.HI R0, RZ, R23, R0 ;  /* 0x00000017ff007219 */ /* 0x000fe80000011600 */
[C---:B------:R-:W-:Y:S05]  /*5ce0*/  SEL R6, R3.reuse, R0, !P2 ;  /* 0x0000000003067207 */ /* 0x040fea0005000000 */
        /* <DEDUP_REMOVED lines=14> */
[----:B------:R-:W-:Y:S07]  /*5dd0*/  IMAD R29, R3, R24, R29 ;  /* 0x00000018031d7224 */ /* 0x000fee00078e021d */
.L_x_104:
[----:B-1----:R-:W-:Y:S01]  /*5de0*/  @!P1 ISETP.NE.AND P0, PT, R8, 0x1, PT ;  /* 0x000000010800980c */ /* 0x002fe20003f05270 */
[----:B------:R-:W-:Y:S01]  /*5df0*/  @!P1 IMAD.HI.U32 R0, R30, R10, RZ ;  /* 0x0000000a1e009227 */ /* 0x000fe200078e00ff */
[----:B------:R-:W-:Y:S01]  /*5e00*/  @!P1 ISETP.NE.AND P2, PT, R7, 0x1, PT ;  /* 0x000000010700980c */ /* 0x000fe20003f45270 */
[----:B------:R-:W-:Y:S01]  /*5e10*/  ULOP3.LUT UP0, URZ, UR52, 0x1b0, URZ, 0xc0, !UPT ;  /* 0x000001b034ff7892 */ /* 0x000fe2000f80c0ff */
[----:B------:R-:W-:Y:S01]  /*5e20*/  R2UR UR42, R21 ;  /* 0x00000000152a72ca */ /* 0x000fe200000e0000 */
[----:B------:R-:W-:Y:S01]  /*5e30*/  @!P1 IMAD.HI.U32 R2, R29, R9, RZ ;  /* 0x000000091d029227 */ /* 0x000fe200078e00ff */
[----:B------:R-:W-:Y:S02]  /*5e40*/  @!P1 SHF.R.U32.HI R0, RZ, R11, R0 ;  /* 0x0000000bff009219 */ /* 0x000fe40000011600 */
[----:B------:R-:W-:Y:S01]  /*5e50*/  R2UR UR41, R20 ;  /* 0x00000000142972ca */ /* 0x000fe200000e0000 */
[----:B------:R-:W-:Y:S01]  /*5e60*/  VIADD R73, R73, 0x1 ;  /* 0x0000000149497836 */ /* 0x000fe20000000000 */
[----:B------:R-:W-:Y:S02]  /*5e70*/  @!P1 SHF.R.U32.HI R2, RZ, R12, R2 ;  /* 0x0000000cff029219 */ /* 0x000fe40000011602 */
[----:B------:R-:W-:Y:S02]  /*5e80*/  @!P1 SEL R3, R30, R0, !P2 ;  /* 0x000000001e039207 */ /* 0x000fe40005000000 */
[----:B------:R-:W-:Y:S02]  /*5e90*/  @!P1 SEL R2, R29, R2, !P0 ;  /* 0x000000021d029207 */ /* 0x000fe40004000000 */
[----:B------:R-:W-:Y:S01]  /*5ea0*/  @P4 SHF.R.U32.HI R66, RZ, 0x10, R17 ;  /* 0x00000010ff424819 */ /* 0x000fe20000011611 */
[----:B------:R-:W-:Y:S02]  /*5eb0*/  USHF.L.U32 UR42, UR42, 0x6, URZ ;  /* 0x000000062a2a7899 */ /* 0x000fe400080006ff */
[----:B------:R-:W-:Y:S02]  /*5ec0*/  @!P1 IMAD.IADD R0, R2, 0x1, -R3 ;  /* 0x0000000102009824 */ /* 0x000fe400078e0a03 */
[----:B------:R-:W-:Y:S01]  /*5ed0*/  @!P1 IMAD.IADD R2, R3, 0x1, -R2 ;  /* 0x0000000103029824 */ /* 0x000fe200078e0a02 */
[----:B------:R-:W-:Y:S01]  /*5ee0*/  USHF.L.U32 UR41, UR41, 0x6, URZ ;  /* 0x0000000629297899 */ /* 0x000fe200080006ff */
[----:B------:R-:W-:Y:S02]  /*5ef0*/  @!P1 IMAD R30, R0, R7, R30 ;  /* 0x00000007001e9224 */ /* 0x000fe400078e021e */
[----:B------:R-:W-:Y:S01]  /*5f00*/  @!P1 IMAD R29, R2, R8, R29 ;  /* 0x00000008021d9224 */ /* 0x000fe200078e021d */
[----:B------:R-:W-:Y:S08]  /*5f10*/  BRA.U !UP0, `(.L_x_105) ;  /* 0x00000001087c7547 */ /* 0x000ff0000b800000 */
[----:B------:R-:W1:Y:S01]  /*5f20*/  LDCU.64 UR8, c[0x4][0x80] ;  /* 0x01001000ff0877ac */ /* 0x000e620008000a00 */
[----:B------:R-:W-:Y:S01]  /*5f30*/  MOV R2, 0x0 ;  /* 0x0000000000027802 */ /* 0x000fe20000000f00 */
[----:B------:R-:W-:Y:S02]  /*5f40*/  HFMA2 R12, -RZ, RZ, 0, 5.9604644775390625e-08 ;  /* 0x00000001ff0c7431 */ /* 0x000fe400000001ff */
[----:B------:R-:W-:Y:S01]  /*5f50*/  IMAD.MOV.U32 R8, RZ, RZ, 0x70 ;  /* 0x00000070ff087424 */ /* 0x000fe200078e00ff */
[----:B------:R2:W3:Y:S01]  /*5f60*/  LDC.64 R14, c[0x4][R2] ;  /* 0x01000000020e7b82 */ /* 0x0004e20000000a00 */
[----:B------:R-:W4:Y:S01]  /*5f70*/  LDCU.64 UR6, c[0x4][0x88] ;  /* 0x01001100ff0677ac */ /* 0x000f220008000a00 */
[----:B------:R-:W-:Y:S01]  /*5f80*/  IMAD.MOV.U32 R13, RZ, RZ, RZ ;  /* 0x000000ffff0d7224 */ /* 0x000fe200078e00ff */
[----:B------:R-:W2:Y:S01]  /*5f90*/  LDCU.64 UR4, c[0x4][0x8] ;  /* 0x01000100ff0477ac */ /* 0x000ea20008000a00 */
[----:B-1----:R-:W-:Y:S01]  /*5fa0*/  MOV R5, UR9 ;  /* 0x0000000900057c02 */ /* 0x002fe20008000f00 */
[----:B------:R-:W-:Y:S01]  /*5fb0*/  IMAD.U32 R4, RZ, RZ, UR8 ;  /* 0x00000008ff047e24 */ /* 0x000fe2000f8e00ff */
[----:B----4-:R-:W-:Y:S01]  /*5fc0*/  MOV R7, UR7 ;  /* 0x0000000700077c02 */ /* 0x010fe20008000f00 */
[----:B------:R-:W-:Y:S01]  /*5fd0*/  IMAD.U32 R6, RZ, RZ, UR6 ;  /* 0x00000006ff067e24 */ /* 0x000fe2000f8e00ff */
[----:B--2---:R-:W-:Y:S01]  /*5fe0*/  MOV R11, UR5 ;  /* 0x00000005000b7c02 */ /* 0x004fe20008000f00 */
[----:B------:R-:W-:Y:S02]  /*5ff0*/  IMAD.U32 R10, RZ, RZ, UR4 ;  /* 0x00000004ff0a7e24 */ /* 0x000fe4000f8e00ff */
[----:B------:R-:W-:Y:S07]  /*6000*/  LEPC R20, `(.L_x_106) ;  /* 0x000000001014794e */ /* 0x000fee0000000000 */
[----:B---3-5:R-:W-:Y:S05]  /*6010*/  CALL.ABS.NOINC R14 ;  /* 0x000000000e007343 */ /* 0x028fea0003c00000 */
.L_x_106:
[----:B------:R-:W1:Y:S01]  /*6020*/  LDCU.64 UR8, c[0x4][0x80] ;  /* 0x01001000ff0877ac */ /* 0x000e620008000a00 */
[----:B------:R-:W2:Y:S01]  /*6030*/  LDC.64 R2, c[0x4][R2] ;  /* 0x0100000002027b82 */ /* 0x000ea20000000a00 */
[----:B------:R-:W-:Y:S02]  /*6040*/  HFMA2 R12, -RZ, RZ, 0, 5.9604644775390625e-08 ;  /* 0x00000001ff0c7431 */ /* 0x000fe400000001ff */
[----:B------:R-:W-:Y:S02]  /*6050*/  IMAD.MOV.U32 R8, RZ, RZ, 0x70 ;  /* 0x00000070ff087424 */ /* 0x000fe400078e00ff */
[----:B------:R-:W-:Y:S01]  /*6060*/  IMAD.MOV.U32 R13, RZ, RZ, RZ ;  /* 0x000000ffff0d7224 */ /* 0x000fe200078e00ff */
[----:B------:R-:W3:Y:S01]  /*6070*/  LDCU.64 UR6, c[0x4][0x88] ;  /* 0x01001100ff0677ac */ /* 0x000ee20008000a00 */
[----:B------:R-:W4:Y:S01]  /*6080*/  LDCU.64 UR4, c[0x4][0x8] ;  /* 0x01000100ff0477ac */ /* 0x000f220008000a00 */
[----:B-1----:R-:W-:Y:S02]  /*6090*/  MOV R4, UR8 ;  /* 0x0000000800047c02 */ /* 0x002fe40008000f00 */
[----:B------:R-:W-:Y:S02]  /*60a0*/  MOV R5, UR9 ;  /* 0x0000000900057c02 */ /* 0x000fe40008000f00 */
[----:B---3--:R-:W-:Y:S01]  /*60b0*/  MOV R7, UR7 ;  /* 0x0000000700077c02 */ /* 0x008fe20008000f00 */
[----:B------:R-:W-:Y:S01]  /*60c0*/  IMAD.U32 R6, RZ, RZ, UR6 ;  /* 0x00000006ff067e24 */ /* 0x000fe2000f8e00ff */
[----:B----4-:R-:W-:Y:S01]  /*60d0*/  MOV R11, UR5 ;  /* 0x00000005000b7c02 */ /* 0x010fe20008000f00 */
[----:B------:R-:W-:Y:S02]  /*60e0*/  IMAD.U32 R10, RZ, RZ, UR4 ;  /* 0x00000004ff0a7e24 */ /* 0x000fe4000f8e00ff */
[----:B------:R-:W-:Y:S07]  /*60f0*/  LEPC R20, `(.L_x_105) ;  /* 0x000000001014794e */ /* 0x000fee0000000000 */
[----:B--2---:R-:W-:Y:S05]  /*6100*/  CALL.ABS.NOINC R2 ;  /* 0x0000000002007343 */ /* 0x004fea0003c00000 */
.L_x_105:
[----:B------:R-:W-:Y:S01]  /*6110*/  ISETP.NE.U32.AND P4, PT, R54, RZ, PT ;  /* 0x000000ff3600720c */ /* 0x000fe20003f85070 */
[----:B------:R-:W-:Y:S01]  /*6120*/  UISETP.NE.AND UP2, UPT, UR53, URZ, UPT ;  /* 0x000000ff3500728c */ /* 0x000fe2000bf45270 */
[----:B------:R-:W-:Y:S01]  /*6130*/  ISETP.NE.U32.AND P2, PT, RZ, UR38, PT ;  /* 0x00000026ff007c0c */ /* 0x000fe2000bf45070 */
[----:B------:R-:W-:Y:S01]  /*6140*/  UISETP.NE.U32.AND UP1, UPT, UR44, URZ, UPT ;  /* 0x000000ff2c00728c */ /* 0x000fe2000bf25070 */
[----:B------:R-:W-:Y:S01]  /*6150*/  ISETP.NE.AND.EX P4, PT, R55, RZ, PT, P4 ;  /* 0x000000ff3700720c */ /* 0x000fe20003f85340 */
[----:B------:R-:W-:Y:S01]  /*6160*/  UPLOP3.LUT UP0, UPT, UPT, UPT, UPT, 0x40, 0x4 ;  /* 0x000000000004789c */ /* 0x000fe20003f0e870 */
[----:B------:R-:W-:Y:S01]  /*6170*/  ISETP.NE.AND.EX P2, PT, RZ, UR39, PT, P2 ;  /* 0x00000027ff007c0c */ /* 0x000fe2000bf45320 */
[----:B------:R-:W-:Y:S01]  /*6180*/  UISETP.NE.AND.EX UP1, UPT, UR45, URZ, UPT, UP1 ;  /* 0x000000ff2d00728c */ /* 0x000fe2000bf25310 */
[----:B------:R-:W-:Y:S04]  /*6190*/  PLOP3.LUT P1, PT, PT, PT, UP2, 0x80, 0x8 ;  /* 0x000000000008781c */ /* 0x000fe80003f2f028 */
[----:B------:R-:W-:Y:S06]  /*61a0*/  @UP2 UPLOP3.LUT UP0, UPT, UPT, UPT, UP1, 0x80, 0x8 ;  /* 0x000000000008289c */ /* 0x000fec0003f0f010 */
[----:B------:R-:W-:Y:S01]  /*61b0*/  PLOP3.LUT P0, PT, PT, PT, UP0, 0x80, 0x8 ;  /* 0x000000000008781c */ /* 0x000fe20003f0f008 */
[----:B------:R-:W-:Y:S01]  /*61c0*/  @!UPT UIADD3 URZ, UPT, UPT, URZ, URZ, URZ ;  /* 0x000000fffffff290 */ /* 0x000fe2000fffe0ff */
[----:B------:R-:W-:Y:S11]  /*61d0*/  BRA.U !UP1, `(.L_x_107) ;  /* 0x0000000109387547 */ /* 0x000ff6000b800000 */
[----:B------:R-:W-:Y:S01]  /*61e0*/  UISETP.NE.U32.AND UP0, UPT, UR38, URZ, UPT ;  /* 0x000000ff2600728c */ /* 0x000fe2000bf05070 */
[----:B------:R-:W-:Y:S02]  /*61f0*/  HFMA2 R0, -RZ, RZ, 0, 5.9604644775390625e-08 ;  /* 0x00000001ff007431 */ /* 0x000fe400000001ff */
[----:B------:R-:W-:Y:S01]  /*6200*/  IMAD.MOV.U32 R60, RZ, RZ, 0x1 ;  /* 0x00000001ff3c7424 */ /* 0x000fe200078e00ff */
[----:B------:R-:W-:Y:S06]  /*6210*/  UISETP.NE.AND.EX UP0, UPT, UR39, URZ, UPT, UP0 ;  /* 0x000000ff2700728c */ /* 0x000fec000bf05300 */
[----:B------:R-:W-:Y:S05]  /*6220*/  PLOP3.LUT P3, PT, PT, PT, UP0, 0x80, 0x8 ;  /* 0x000000000008781c */ /* 0x000fea0003f6f008 */
[----:B------:R-:W1:Y:S01]  /*6230*/  @UP0 LDCU.64 UR6, c[0x0][0x888] ;  /* 0x00011100ff0607ac */ /* 0x000e620008000a00 */
[----:B------:R-:W-:Y:S07]  /*6240*/  @UP0 UIMAD UR4, UR36, UR44, URZ ;  /* 0x0000002c240402a4 */ /* 0x000fee000f8e02ff */
[----:B------:R-:W-:Y:S01]  /*6250*/  @!P3 PRMT R60, R0, 0x7610, R60 ;  /* 0x00007610003cb816 */ /* 0x000fe2000000003c */
[----:B-1----:R-:W-:Y:S03]  /*6260*/  @UP0 UIMAD.WIDE UR6, UR4, 0x4, UR6 ;  /* 0x00000004040608a5 */ /* 0x002fe6000f8e0206 */
[----:B------:R-:W1:Y:S03]  /*6270*/  @!UP0 LDCU UR4, c[0x0][0x880] ;  /* 0x00011000ff0487ac */ /* 0x000e660008000800 */
[----:B------:R-:W-:Y:S01]  /*6280*/  IMAD.U32 R2, RZ, RZ, UR6 ;  /* 0x00000006ff027e24 */ /* 0x000fe2000f8e00ff */
[----:B------:R-:W-:Y:S05]  /*6290*/  MOV R3, UR7 ;  /* 0x0000000700037c02 */ /* 0x000fea0008000f00 */
[----:B-----5:R2:W5:Y:S02]  /*62a0*/  @P3 LDG.E R35, desc[UR46][R2.64] ;  /* 0x0000002e02233981 */ /* 0x020564000c1e1900 */
[----:B-12---:R-:W-:Y:S02]  /*62b0*/  @!P3 IMAD.U32 R35, RZ, RZ, UR4 ;  /* 0x00000004ff23be24 */ /* 0x006fe4000f8e00ff */
.L_x_107:
[----:B------:R-:W-:Y:S05]  /*62c0*/  @!P4 BRA `(.L_x_108) ;  /* 0x000000000020c947 */ /* 0x000fea0003800000 */
[----:B------:R-:W-:Y:S04]  /*62d0*/  ISETP.NE.U32.AND P3, PT, R52, RZ, PT ;  /* 0x000000ff3400720c */ /* 0x000fe80003f65070 */
[----:B------:R-:W-:Y:S11]  /*62e0*/  ISETP.NE.AND.EX P3, PT, R53, RZ, PT, P3 ;  /* 0x000000ff3500720c */ /* 0x000ff60003f65330 */
[----:B------:R-:W-:Y:S02]  /*62f0*/  @!UPT UIADD3 URZ, UPT, UPT, URZ, URZ, URZ ;  /* 0x000000fffffff290 */ /* 0x000fe4000fffe0ff */
[----:B------:R-:W1:Y:S01]  /*6300*/  @P3 LDC.64 R2, c[0x0][0x8a8] ;  /* 0x00022a00ff023b82 */ /* 0x000e620000000a00 */
[----:B------:R-:W-:Y:S04]  /*6310*/  @P3 IMAD R0, R54, UR36, RZ ;  /* 0x0000002436003c24 */ /* 0x000fe8000f8e02ff */
[----:B-1----:R-:W-:Y:S05]  /*6320*/  @P3 IMAD.WIDE R2, R0, 0x4, R2 ;  /* 0x0000000400023825 */ /* 0x002fea00078e0202 */
[----:B-----5:R1:W5:Y:S02]  /*6330*/  @P3 LDG.E R33, desc[UR46][R2.64] ;  /* 0x0000002e02213981 */ /* 0x020364000c1e1900 */
[----:B-1----:R-:W2:Y:S02]  /*6340*/  @!P3 LDC R33, c[0x0][0x8a0] ;  /* 0x00022800ff21bb82 */ /* 0x002ea40000000800 */
.L_x_108:
[----:B-----5:R-:W-:Y:S01]  /*6350*/  FSETP.NEU.AND P3, PT, R35, RZ, PT ;  /* 0x000000ff2300720b */ /* 0x020fe20003f6d000 */
[----:B------:R-:W-:Y:S01]  /*6360*/  IMAD.U32 R2, RZ, RZ, UR56 ;  /* 0x00000038ff027e24 */ /* 0x000fe2000f8e00ff */
[----:B------:R-:W-:Y:S01]  /*6370*/  SEL R5, RZ, 0xffffffff, P2 ;  /* 0xffffffffff057807 */ /* 0x000fe20001000000 */
[----:B------:R-:W-:Y:S01]  /*6380*/  ULOP3.LUT UR4, UR51, 0x1, URZ, 0x3c, !UPT ;  /* 0x0000000133047892 */ /* 0x000fe2000f8e3cff */
[----:B------:R-:W-:Y:S01]  /*6390*/  @P1 LOP3.LUT P2, RZ, R60, 0xff, RZ, 0xc0, !PT ;  /* 0x000000ff3cff1812 */ /* 0x000fe2000784c0ff */
[----:B------:R-:W-:Y:S01]  /*63a0*/  BSSY B1, `(.L_x_109) ;  /* 0x000003d000017945 */ /* 0x000fe20003800000 */
[----:B------:R-:W-:Y:S01]  /*63b0*/  @P1 SEL R0, RZ, 0xffffffff, P3 ;  /* 0xffffffffff001807 */ /* 0x000fe20001800000 */
[----:B------:R-:W-:Y:S01]  /*63c0*/  IMAD.MOV.U32 R47, RZ, RZ, 0x1 ;  /* 0x00000001ff2f7424 */ /* 0x000fe200078e00ff */
[----:B------:R-:W-:Y:S01]  /*63d0*/  LEA R2, R2, UR48, 0x3 ;  /* 0x0000003002027c11 */ /* 0x000fe2000f8e18ff */
[----:B------:R-:W-:Y:S01]  /*63e0*/  IMAD.U32 R45, RZ, RZ, UR4 ;  /* 0x00000004ff2d7e24 */ /* 0x000fe2000f8e00ff */
[----:B------:R-:W-:Y:S01]  /*63f0*/  @P0 SEL R0, R5, R0, !P2 ;  /* 0x0000000005000207 */ /* 0x000fe20005000000 */
[----:B------:R-:W-:Y:S01]  /*6400*/  IMAD.U32 R46, RZ, RZ, UR56 ;  /* 0x00000038ff2e7e24 */ /* 0x000fe2000f8e00ff */
[C---:B------:R-:W-:Y:S02]  /*6410*/  LEA R44, R31.reuse, UR48, 0x3 ;  /* 0x000000301f2c7c11 */ /* 0x040fe4000f8e18ff */
[----:B------:R-:W-:Y:S02]  /*6420*/  CS2R R50, SRZ ;  /* 0x0000000000327805 */ /* 0x000fe4000001ff00 */
[----:B------:R-:W-:Y:S02]  /*6430*/  @P1 LOP3.LUT R0, R0, 0x1, RZ, 0xc0, !PT ;  /* 0x0000000100001812 */ /* 0x000fe400078ec0ff */
[----:B------:R-:W-:Y:S02]  /*6440*/  CS2R R48, SRZ ;  /* 0x0000000000307805 */ /* 0x000fe4000001ff00 */
[----:B------:R-:W-:Y:S02]  /*6450*/  SHF.L.U32 R3, R68, 0x1f, RZ ;  /* 0x0000001f44037819 */ /* 0x000fe400000006ff */
[----:B------:R-:W-:Y:S02]  /*6460*/  CS2R R42, SRZ ;  /* 0x00000000002a7805 */ /* 0x000fe4000001ff00 */
[----:B------:R-:W-:Y:S02]  /*6470*/  ISETP.NE.U32.OR P5, PT, R0, 0x1, !P1 ;  /* 0x000000010000780c */ /* 0x000fe40004fa5470 */
[----:B------:R-:W-:Y:S02]  /*6480*/  CS2R R40, SRZ ;  /* 0x0000000000287805 */ /* 0x000fe4000001ff00 */
[----:B------:R-:W-:Y:S02]  /*6490*/  PLOP3.LUT P2, PT, PT, PT, UP1, 0x80, 0x8 ;  /* 0x000000000008781c */ /* 0x000fe40003f4f018 */
[----:B------:R-:W-:Y:S02]  /*64a0*/  LEA.HI R34, R31, R31, RZ, 0x1 ;  /* 0x0000001f1f227211 */ /* 0x000fe400078f08ff */
[----:B------:R-:W-:Y:S02]  /*64b0*/  LOP3.LUT P4, R72, R60, 0xff, RZ, 0xc0, !PT ;  /* 0x000000ff3c487812 */ /* 0x000fe4000788c0ff */
[----:B------:R-:W-:Y:S02]  /*64c0*/  SEL R4, RZ, 0xffffffff, P3 ;  /* 0xffffffffff047807 */ /* 0x000fe40001800000 */
[----:B------:R-:W-:Y:S02]  /*64d0*/  P2R R74, PR, RZ, 0x20 ;  /* 0x00000020ff4a7803 */ /* 0x000fe40000000000 */
[----:B------:R-:W-:Y:S03]  /*64e0*/  @P5 SHF.L.U32 R0, R45, 0x1f, RZ ;  /* 0x0000001f2d005819 */ /* 0x000fe600000006ff */
[----:B------:R-:W-:Y:S01]  /*64f0*/  @P2 SEL R4, R5, R4, !P4 ;  /* 0x0000000405042207 */ /* 0x000fe20006000000 */
[----:B------:R1:W3:Y:S03]  /*6500*/  @P5 SYNCS.PHASECHK.TRANS64.TRYWAIT P1, [R2+URZ+0x1a0], R0 ;  /* 0x0001a000020055a7 */ /* 0x0002e600080211ff */
[----:B------:R-:W-:Y:S04]  /*6510*/  LOP3.LUT R4, R4, 0x1, RZ, 0xc0, !PT ;  /* 0x0000000104047812 */ /* 0x000fe800078ec0ff */
[----:B------:R-:W-:Y:S04]  /*6520*/  ISETP.NE.U32.AND P2, PT, R4, 0x1, PT ;  /* 0x000000010400780c */ /* 0x000fe80003f45070 */
[----:B------:R-:W-:Y:S01]  /*6530*/  P2R R76, PR, RZ, 0x4 ;  /* 0x00000004ff4c7803 */ /* 0x000fe20000000000 */
[----:B------:R4:W2:Y:S01]  /*6540*/  SYNCS.PHASECHK.TRANS64.TRYWAIT P0, [R44+URZ+0x200], R3 ;  /* 0x000200032c0075a7 */ /* 0x0008a200080011ff */
[C---:B-1----:R-:W-:Y:S01]  /*6550*/  IMAD.SHL.U32 R0, R34.reuse, 0x20, RZ ;  /* 0x0000002022007824 */ /* 0x042fe200078e00ff */
[----:B------:R-:W-:Y:S04]  /*6560*/  LOP3.LUT R34, R34, 0xffe, RZ, 0xc0, !PT ;  /* 0x00000ffe22227812 */ /* 0x000fe800078ec0ff */
[----:B------:R-:W-:Y:S01]  /*6570*/  LOP3.LUT R0, R0, 0xffffffc0, RZ, 0xc0, !PT ;  /* 0xffffffc000007812 */ /* 0x000fe200078ec0ff */
[----:B------:R-:W-:Y:S04]  /*6580*/  IMAD.IADD R34, R31, 0x1, -R34 ;  /* 0x000000011f227824 */ /* 0x000fe800078e0a22 */
[----:B------:R-:W-:Y:S04]  /*6590*/  IMAD.IADD R0, R32, 0x1, R0 ;  /* 0x0000000120007824 */ /* 0x000fe800078e0200 */
[----:B------:R-:W-:Y:S01]  /*65a0*/  IMAD R34, R34, 0x100000, R0 ;  /* 0x0010000022227824 */ /* 0x000fe200078e0200 */
[----:B---3--:R-:W-:Y:S01]  /*65b0*/  @P5 SEL R47, RZ, 0x1, !P1 ;  /* 0x00000001ff2f5807 */ /* 0x008fe20004800000 */
[----:B----4-:R-:W-:Y:S06]  /*65c0*/  @!P5 BRA `(.L_x_110) ;  /* 0x000000000068d947 */ /* 0x010fec0003800000 */
[----:B------:R-:W-:Y:S01]  /*65d0*/  HFMA2 R43, -RZ, RZ, 0, 0 ;  /* 0x00000000ff2b7431 */ /* 0x000fe200000001ff */
[----:B------:R-:W-:Y:S01]  /*65e0*/  ISETP.NE.AND P1, PT, R47, RZ, PT ;  /* 0x000000ff2f00720c */ /* 0x000fe20003f25270 */
[----:B------:R-:W-:Y:S01]  /*65f0*/  IMAD.U32 R0, RZ, RZ, UR56 ;  /* 0x00000038ff007e24 */ /* 0x000fe2000f8e00ff */
[----:B------:R-:W-:Y:S11]  /*6600*/  BSSY B0, `(.L_x_111) ;  /* 0x0000005000007945 */ /* 0x000ff60003800000 */
[----:B------:R-:W-:Y:S05]  /*6610*/  @P1 BRA `(.L_x_112) ;  /* 0x00000000000c1947 */ /* 0x000fea0003800000 */
[----:B------:R-:W-:Y:S04]  /*6620*/  SHF.L.U32 R4, R45, 0x1f, RZ ;  /* 0x0000001f2d047819 */ /* 0x000fe800000006ff */
[----:B------:R-:W1:Y:S02]  /*6630*/  SYNCS.PHASECHK.TRANS64.TRYWAIT P1, [R2+URZ+0x1a0], R4 ;  /* 0x0001a004020075a7 */ /* 0x000e6400080211ff */
[----:B-1----:R-:W-:Y:S05]  /*6640*/  @!P1 BRA `(.L_x_113) ;  /* 0x0000002400ac9947 */ /* 0x002fea0003800000 */
.L_x_112:
[----:B------:R-:W-:Y:S05]  /*6650*/  BSYNC B0 ;  /* 0x0000000000007941 */ /* 0x000fea0003800000 */
.L_x_111:
[----:B------:R-:W-:Y:S01]  /*6660*/  ISETP.NE.AND P1, PT, R76, RZ, PT ;  /* 0x000000ff4c00720c */ /* 0x000fe20003f25270 */
[----:B------:R-:W-:Y:S01]  /*6670*/  IMAD.MOV.U32 R42, RZ, RZ, RZ ;  /* 0x000000ffff2a7224 */ /* 0x000fe200078e00ff */
[----:B------:R-:W-:Y:S02]  /*6680*/  CS2R R40, SRZ ;  /* 0x0000000000287805 */ /* 0x000fe4000001ff00 */
[----:B------:R-:W-:Y:S02]  /*6690*/  CS2R R50, SRZ ;  /* 0x0000000000327805 */ /* 0x000fe4000001ff00 */
[----:B------:R-:W-:Y:S07]  /*66a0*/  CS2R R48, SRZ ;  /* 0x0000000000307805 */ /* 0x000fee000001ff00 */
[----:B-1----:R-:W-:Y:S01]  /*66b0*/  @P1 IMAD R2, R0, 0x800, R64 ;  /* 0x0000080000021824 */ /* 0x002fe200078e0240 */
[----:B------:R-:W-:Y:S05]  /*66c0*/  @P1 WARPSYNC.ALL ;  /* 0x0000000000001948 */ /* 0x000fea0003800000 */
[----:B------:R-:W-:Y:S01]  /*66d0*/  @P1 LEA R2, R2, UR48, 0x1 ;  /* 0x0000003002021c11 */ /* 0x000fe2000f8e08ff */
[----:B------:R-:W-:Y:S04]  /*66e0*/  UIADD3 UR5, UPT, UPT, UR56, 0x1, URZ ;  /* 0x0000000138057890 */ /* 0x000fe8000fffe0ff */
[----:B------:R1:W3:Y:S01]  /*66f0*/  @P1 LDSM.16.M88.4 R40, [R2+0x400] ;  /* 0x000400000228183b */ /* 0x0002e20000000200 */
[----:B------:R-:W-:Y:S01]  /*6700*/  UISETP.NE.AND UP0, UPT, UR5, 0x3, UPT ;  /* 0x000000030500788c */ /* 0x000fe2000bf05270 */
[----:B------:R-:W-:Y:S03]  /*6710*/  @P1 IMAD R0, R69, 0x2, R2 ;  /* 0x0000000245001824 */ /* 0x000fe600078e0202 */
[----:B------:R-:W-:Y:S02]  /*6720*/  USEL UR4, URZ, 0x1, UP0 ;  /* 0x00000001ff047887 */ /* 0x000fe40008000000 */
[----:B------:R1:W4:Y:S01]  /*6730*/  @P1 LDSM.16.M88.4 R48, [R0+0x400] ;  /* 0x000400000030183b */ /* 0x0003220000000200 */
[----:B------:R-:W-:Y:S03]  /*6740*/  USEL UR5, UR5, URZ, UP0 ;  /* 0x000000ff05057287 */ /* 0x000fe60008000000 */
[----:B------:R-:W-:Y:S03]  /*6750*/  LOP3.LUT R45, R45, UR4, RZ, 0x3c, !PT ;  /* 0x000000042d2d7c12 */ /* 0x000fe6000f8e3cff */
[----:B------:R-:W-:Y:S02]  /*6760*/  IMAD.U32 R46, RZ, RZ, UR5 ;  /* 0x00000005ff2e7e24 */ /* 0x000fe4000f8e00ff */
.L_x_110:
[----:B------:R-:W-:Y:S05]  /*6770*/  BSYNC B1 ;  /* 0x0000000000017941 */ /* 0x000fea0003800000 */
.L_x_109:
[----:B-1----:R-:W-:Y:S04]  /*6780*/  SHF.R.U32.HI R0, RZ, 0x15, R34 ;  /* 0x00000015ff007819 */ /* 0x002fe80000011622 */
[----:B------:R-:W-:Y:S01]  /*6790*/  LOP3.LUT P1, RZ, R0, 0x3, R65, 0x48, !PT ;  /* 0x0000000300ff7812 */ /* 0x000fe20007824841 */
[----:B------:R-:W-:Y:S01]  /*67a0*/  @!UPT UIADD3 URZ, UPT, UPT, URZ, URZ, URZ ;  /* 0x000000fffffff290 */ /* 0x000fe2000fffe0ff */
[----:B--2---:R-:W-:Y:S11]  /*67b0*/  @P0 BRA `(.L_x_114) ;  /* 0x0000000000080947 */ /* 0x004ff60003800000 */
[----:B------:R-:W1:Y:S02]  /*67c0*/  SYNCS.PHASECHK.TRANS64.TRYWAIT P0, [R44+URZ+0x200], R3 ;  /* 0x000200032c0075a7 */ /* 0x000e6400080011ff */
[----:B-1----:R-:W-:Y:S05]  /*67d0*/  @!P0 BRA `(.L_x_115) ;  /* 0x00000024005c8947 */ /* 0x002fea0003800000 */
.L_x_114:
[----:B------:R-:W-:Y:S05]  /*67e0*/  @!P1 BRA `(.L_x_116) ;  /* 0x0000000000409947 */ /* 0x000fea0003800000 */
[----:B------:R-:W2:Y:S01]  /*67f0*/  LDCU.64 UR8, c[0x4][0x70] ;  /* 0x01000e00ff0877ac */ /* 0x000ea20008000a00 */
[----:B-1----:R-:W-:Y:S01]  /*6800*/  MOV R3, 0x0 ;  /* 0x0000000000037802 */ /* 0x002fe20000000f00 */
[----:B------:R-:W-:Y:S02]  /*6810*/  HFMA2 R12, -RZ, RZ, 0, 5.9604644775390625e-08 ;  /* 0x00000001ff0c7431 */ /* 0x000fe400000001ff */
[----:B------:R-:W-:Y:S02]  /*6820*/  IMAD.MOV.U32 R8, RZ, RZ, 0x192 ;  /* 0x00000192ff087424 */ /* 0x000fe400078e00ff */
[----:B------:R-:W-:Y:S01]  /*6830*/  IMAD.MOV.U32 R13, RZ, RZ, RZ ;  /* 0x000000ffff0d7224 */ /* 0x000fe200078e00ff */
[----:B------:R-:W1:Y:S01]  /*6840*/  LDCU.64 UR6, c[0x4][0x78] ;  /* 0x01000f00ff0677ac */ /* 0x000e620008000a00 */
[----:B------:R-:W3:Y:S01]  /*6850*/  LDC.64 R2, c[0x4][R3] ;  /* 0x0100000003027b82 */ /* 0x000ee20000000a00 */
[----:B------:R-:W5:Y:S01]  /*6860*/  LDCU.64 UR4, c[0x4][0x10] ;  /* 0x01000200ff0477ac */ /* 0x000f620008000a00 */
[----:B--2---:R-:W-:Y:S01]  /*6870*/  MOV R5, UR9 ;  /* 0x0000000900057c02 */ /* 0x004fe20008000f00 */
[----:B------:R-:W-:Y:S01]  /*6880*/  IMAD.U32 R4, RZ, RZ, UR8 ;  /* 0x00000008ff047e24 */ /* 0x000fe2000f8e00ff */
[----:B-1----:R-:W-:Y:S01]  /*6890*/  MOV R7, UR7 ;  /* 0x0000000700077c02 */ /* 0x002fe20008000f00 */
[----:B------:R-:W-:Y:S01]  /*68a0*/  IMAD.U32 R6, RZ, RZ, UR6 ;  /* 0x00000006ff067e24 */ /* 0x000fe2000f8e00ff */
[----:B-----5:R-:W-:Y:S01]  /*68b0*/  MOV R11, UR5 ;  /* 0x00000005000b7c02 */ /* 0x020fe20008000f00 */
[----:B------:R-:W-:Y:S02]  /*68c0*/  IMAD.U32 R10, RZ, RZ, UR4 ;  /* 0x00000004ff0a7e24 */ /* 0x000fe4000f8e00ff */
[----:B------:R-:W-:Y:S07]  /*68d0*/  LEPC R20, `(.L_x_116) ;  /* 0x000000001014794e */ /* 0x000fee0000000000 */
[----:B---34-:R-:W-:Y:S05]  /*68e0*/  CALL.ABS.NOINC R2 ;  /* 0x0000000002007343 */ /* 0x018fea0003c00000 */
.L_x_116:
[----:B------:R-:W-:Y:S05]  /*68f0*/  WARPSYNC.ALL ;  /* 0x0000000000007948 */ /* 0x000fea0003800000 */
[----:B------:R-:W-:Y:S01]  /*6900*/  R2UR UR4, R34 ;  /* 0x00000000220472ca */ /* 0x000fe200000e0000 */
[----:B-1-3--:R-:W-:Y:S01]  /*6910*/  HADD2.F32 R3, -RZ, R40.H0_H0 ;  /* 0x20000028ff037230 */ /* 0x00afe20000004100 */
[----:B------:R-:W-:Y:S01]  /*6920*/  SHF.L.U32 R75, R69, 0x1, RZ ;  /* 0x00000001454b7819 */ /* 0x000fe200000006ff */
[----:B------:R-:W-:Y:S01]  /*6930*/  HADD2.F32 R20, -RZ, R42.H0_H0 ;  /* 0x2000002aff147230 */ /* 0x000fe20000004100 */
[----:B------:R-:W-:Y:S01]  /*6940*/  ISETP.NE.AND P0, PT, R70, RZ, PT ;  /* 0x000000ff4600720c */ /* 0x000fe20003f05270 */
[----:B------:R-:W-:Y:S08]  /*6950*/  BSSY.RECONVERGENT B0, `(.L_x_117) ;  /* 0x000004d000007945 */ /* 0x000ff00003800200 */
[----:B------:R-:W1:Y:S02]  /*6960*/  LDTM.16dp256bit.x4 R4, tmem[UR4] ;  /* 0x00000004000479ee */ /* 0x000e640008120000 */
[C---:B-1----:R-:W-:Y:S01]  /*6970*/  FMUL R0, R33.reuse, R4 ;  /* 0x0000000421007220 */ /* 0x042fe20000400000 */
[----:B------:R-:W-:Y:S02]  /*6980*/  HADD2.F32 R4, -RZ, R40.H1_H1 ;  /* 0x30000028ff047230 */ /* 0x000fe40000004100 */
[----:B------:R-:W-:Y:S01]  /*6990*/  FMUL R2, R33, R5 ;  /* 0x0000000521027220 */ /* 0x000fe20000400000 */
[--C-:B------:R-:W-:Y:S02]  /*69a0*/  HADD2.F32 R5, -RZ, R41.reuse.H0_H0 ;  /* 0x20000029ff057230 */ /* 0x100fe40000004100 */
[----:B------:R-:W-:Y:S01]  /*69b0*/  FFMA R0, R35, R3, R0 ;  /* 0x0000000323007223 */ /* 0x000fe20000000000 */
[----:B------:R-:W-:Y:S01]  /*69c0*/  FMUL R3, R33, R6 ;  /* 0x0000000621037220 */ /* 0x000fe20000400000 */
[----:B------:R-:W-:Y:S02]  /*69d0*/  HADD2.F32 R6, -RZ, R41.H1_H1 ;  /* 0x30000029ff067230 */ /* 0x000fe40000004100 */
[----:B------:R-:W-:Y:S01]  /*69e0*/  FFMA R2, R35, R4, R2 ;  /* 0x0000000423027223 */ /* 0x000fe20000000002 */
[----:B------:R-:W-:Y:S01]  /*69f0*/  FMUL R7, R33, R7 ;  /* 0x0000000721077220 */ /* 0x000fe20000400000 */
[----:B------:R-:W-:Y:S01]  /*6a00*/  FFMA R3, R35, R5, R3 ;  /* 0x0000000523037223 */ /* 0x000fe20000000003 */
[C---:B------:R-:W-:Y:S01]  /*6a10*/  FMUL R4, R33.reuse, R8 ;  /* 0x0000000821047220 */ /* 0x040fe20000400000 */
[----:B------:R-:W-:Y:S01]  /*6a20*/  FMUL R5, R33, R9 ;  /* 0x0000000921057220 */ /* 0x000fe20000400000 */
[----:B------:R-:W-:Y:S01]  /*6a30*/  F2FP.F16.F32.PACK_AB R36, R2, R0 ;  /* 0x000000000224723e */ /* 0x000fe200000000ff */
[C---:B------:R-:W-:Y:S01]  /*6a40*/  FFMA R7, R35.reuse, R6, R7 ;  /* 0x0000000623077223 */ /* 0x040fe20000000007 */
[----:B------:R-:W-:Y:S02]  /*6a50*/  HADD2.F32 R0, -RZ, R42.H1_H1 ;  /* 0x3000002aff007230 */ /* 0x000fe40000004100 */
[----:B------:R-:W-:Y:S01]  /*6a60*/  FFMA R4, R35, R20, R4 ;  /* 0x0000001423047223 */ /* 0x000fe20000000004 */
[--C-:B------:R-:W-:Y:S02]  /*6a70*/  HADD2.F32 R2, -RZ, R43.reuse.H0_H0 ;  /* 0x2000002bff027230 */ /* 0x100fe40000004100 */
[----:B------:R-:W-:Y:S01]  /*6a80*/  FMUL R6, R33, R10 ;  /* 0x0000000a21067220 */ /* 0x000fe20000400000 */
[----:B------:R-:W-:Y:S01]  /*6a90*/  F2FP.F16.F32.PACK_AB R37, R7, R3 ;  /* 0x000000030725723e */ /* 0x000fe200000000ff */
[----:B------:R-:W-:Y:S02]  /*6aa0*/  HADD2.F32 R3, -RZ, R43.H1_H1 ;  /* 0x3000002bff037230 */ /* 0x000fe40000004100 */
[----:B------:R-:W-:Y:S01]  /*6ab0*/  FFMA R5, R35, R0, R5 ;  /* 0x0000000023057223 */ /* 0x000fe20000000005 */
[C---:B------:R-:W-:Y:S01]  /*6ac0*/  FMUL R11, R33.reuse, R11 ;  /* 0x0000000b210b7220 */ /* 0x040fe20000400000 */
[--C-:B----4-:R-:W-:Y:S02]  /*6ad0*/  HADD2.F32 R7, -RZ, R48.reuse.H0_H0 ;  /* 0x20000030ff077230 */ /* 0x110fe40000004100 */
[C---:B------:R-:W-:Y:S01]  /*6ae0*/  FMUL R8, R33.reuse, R12 ;  /* 0x0000000c21087220 */ /* 0x040fe20000400000 */
[----:B------:R-:W-:Y:S02]  /*6af0*/  HADD2.F32 R0, -RZ, R48.H1_H1 ;  /* 0x30000030ff007230 */ /* 0x000fe40000004100 */
[----:B------:R-:W-:Y:S01]  /*6b00*/  FMUL R9, R33, R13 ;  /* 0x0000000d21097220 */ /* 0x000fe20000400000 */
[C---:B------:R-:W-:Y:S01]  /*6b10*/  FFMA R6, R35.reuse, R2, R6 ;  /* 0x0000000223067223 */ /* 0x040fe20000000006 */
[C---:B------:R-:W-:Y:S01]  /*6b20*/  FFMA R11, R35.reuse, R3, R11 ;  /* 0x00000003230b7223 */ /* 0x040fe2000000000b */
[C---:B------:R-:W-:Y:S01]  /*6b30*/  FFMA R8, R35.reuse, R7, R8 ;  /* 0x0000000723087223 */ /* 0x040fe20000000008 */
[----:B------:R-:W-:Y:S01]  /*6b40*/  FFMA R9, R35, R0, R9 ;  /* 0x0000000023097223 */ /* 0x000fe20000000009 */
[--C-:B------:R-:W-:Y:S02]  /*6b50*/  HADD2.F32 R2, -RZ, R49.reuse.H0_H0 ;  /* 0x20000031ff027230 */ /* 0x100fe40000004100 */
[C---:B------:R-:W-:Y:S01]  /*6b60*/  FMUL R10, R33.reuse, R14 ;  /* 0x0000000e210a7220 */ /* 0x040fe20000400000 */
[----:B------:R-:W-:Y:S02]  /*6b70*/  HADD2.F32 R0, -RZ, R49.H1_H1 ;  /* 0x30000031ff007230 */ /* 0x000fe40000004100 */
[----:B------:R-:W-:Y:S01]  /*6b80*/  FMUL R15, R33, R15 ;  /* 0x0000000f210f7220 */ /* 0x000fe20000400000 */
[----:B------:R-:W-:Y:S01]  /*6b90*/  F2FP.F16.F32.PACK_AB R38, R5, R4 ;  /* 0x000000040526723e */ /* 0x000fe200000000ff */
[----:B------:R-:W-:Y:S01]  /*6ba0*/  FFMA R10, R35, R2, R10 ;  /* 0x00000002230a7223 */ /* 0x000fe2000000000a */
[----:B------:R-:W-:Y:S01]  /*6bb0*/  FMUL R12, R33, R16 ;  /* 0x00000010210c7220 */ /* 0x000fe20000400000 */
[----:B------:R-:W-:Y:S01]  /*6bc0*/  FFMA R15, R35, R0, R15 ;  /* 0x00000000230f7223 */ /* 0x000fe2000000000f */
[--C-:B------:R-:W-:Y:S01]  /*6bd0*/  HADD2.F32 R0, -RZ, R50.reuse.H0_H0 ;  /* 0x20000032ff007230 */ /* 0x100fe20000004100 */
[----:B------:R-:W-:Y:S01]  /*6be0*/  MOV R5, UR56 ;  /* 0x0000003800057c02 */ /* 0x000fe20008000f00 */
[----:B------:R-:W-:Y:S02]  /*6bf0*/  HADD2.F32 R2, -RZ, R50.H1_H1 ;  /* 0x30000032ff027230 */ /* 0x000fe40000004100 */
[C---:B------:R-:W-:Y:S01]  /*6c00*/  FMUL R13, R33.reuse, R17 ;  /* 0x00000011210d7220 */ /* 0x040fe20000400000 */
[--C-:B------:R-:W-:Y:S02]  /*6c10*/  HADD2.F32 R3, -RZ, R51.reuse.H0_H0 ;  /* 0x20000033ff037230 */ /* 0x100fe40000004100 */
[C---:B------:R-:W-:Y:S01]  /*6c20*/  FMUL R14, R33.reuse, R18 ;  /* 0x00000012210e7220 */ /* 0x040fe20000400000 */
[----:B------:R-:W-:Y:S02]  /*6c30*/  HADD2.F32 R4, -RZ, R51.H1_H1 ;  /* 0x30000033ff047230 */ /* 0x000fe40000004100 */
[----:B------:R-:W-:Y:S01]  /*6c40*/  FMUL R19, R33, R19 ;  /* 0x0000001321137220 */ /* 0x000fe20000400000 */
[----:B------:R-:W-:Y:S01]  /*6c50*/  FFMA R12, R35, R0, R12 ;  /* 0x00000000230c7223 */ /* 0x000fe2000000000c */
[----:B------:R-:W-:Y:S01]  /*6c60*/  LEA R5, R5, R64, 0xb ;  /* 0x0000004005057211 */ /* 0x000fe200078e58ff */
[C---:B------:R-:W-:Y:S01]  /*6c70*/  FFMA R13, R35.reuse, R2, R13 ;  /* 0x00000002230d7223 */ /* 0x040fe2000000000d */
[C---:B------:R-:W-:Y:S01]  /*6c80*/  FFMA R14, R35.reuse, R3, R14 ;  /* 0x00000003230e7223 */ /* 0x040fe2000000000e */
[----:B------:R-:W-:Y:S01]  /*6c90*/  FFMA R19, R35, R4, R19 ;  /* 0x0000000423137223 */ /* 0x000fe20000000013 */
[----:B------:R-:W-:Y:S02]  /*6ca0*/  F2FP.F16.F32.PACK_AB R39, R11, R6 ;  /* 0x000000060b27723e */ /* 0x000fe400000000ff */
[----:B------:R-:W-:Y:S02]  /*6cb0*/  LEA R5, R5, UR48, 0x1 ;  /* 0x0000003005057c11 */ /* 0x000fe4000f8e08ff */
[----:B------:R-:W-:Y:S02]  /*6cc0*/  F2FP.F16.F32.PACK_AB R8, R9, R8 ;  /* 0x000000080908723e */ /* 0x000fe400000000ff */
[----:B------:R-:W-:Y:S01]  /*6cd0*/  F2FP.F16.F32.PACK_AB R9, R15, R10 ;  /* 0x0000000a0f09723e */ /* 0x000fe200000000ff */
[----:B------:R1:W-:Y:S01]  /*6ce0*/  STSM.16.M88.4 [R5+0x400], R36 ;  /* 0x0004002405007844 */ /* 0x0003e20000000200 */
[----:B------:R-:W-:Y:S02]  /*6cf0*/  F2FP.F16.F32.PACK_AB R10, R13, R12 ;  /* 0x0000000c0d0a723e */ /* 0x000fe400000000ff */
[----:B------:R-:W-:Y:S02]  /*6d00*/  F2FP.F16.F32.PACK_AB R11, R19, R14 ;  /* 0x0000000e130b723e */ /* 0x000fe400000000ff */
[----:B------:R-:W-:Y:S05]  /*6d10*/  IADD3 R0, PT, PT, R75, 0x400, R5 ;  /* 0x000004004b007810 */ /* 0x000fea0007ffe005 */
[----:B------:R1:W-:Y:S01]  /*6d20*/  STSM.16.M88.4 [R0], R8 ;  /* 0x0000000800007844 */ /* 0x0003e20000000200 */
[----:B------:R-:W-:Y:S01]  /*6d30*/  @!PT LDS RZ, [RZ] ;  /* 0x00000000fffff984 */ /* 0x000fe20000000800 */
[----:B------:R-:W-:Y:S01]  /*6d40*/  @!PT LDS RZ, [RZ] ;  /* 0x00000000fffff984 */ /* 0x000fe20000000800 */
[----:B------:R-:W-:Y:S01]  /*6d50*/  @!PT LDS RZ, [RZ] ;  /* 0x00000000fffff984 */ /* 0x000fe20000000800 */
[----:B------:R-:W-:Y:S01]  /*6d60*/  @!PT LDS RZ, [RZ] ;  /* 0x00000000fffff984 */ /* 0x000fe20000000800 */
[----:B------:R2:W-:Y:S07]  /*6d70*/  MEMBAR.ALL.CTA ;  /* 0x0000000000007992 */ /* 0x0005ee0000008000 */
[----:B--2---:R-:W2:Y:S02]  /*6d80*/  FENCE.VIEW.ASYNC.S ;  /* 0x00000000000073c6 */ /* 0x004ea40000000000 */
[----:B--2---:R-:W-:Y:S06]  /*6d90*/  BAR.SYNC.DEFER_BLOCKING 0x1, 0x80 ;  /* 0x0042000000007b1d */ /* 0x004fec0000010000 */
[----:B------:R-:W-:Y:S05]  /*6da0*/  @P0 BRA `(.L_x_118) ;  /* 0x00000000001c0947 */ /* 0x000fea0003800000 */
[----:B------:R-:W-:Y:S02]  /*6db0*/  UIADD3 UR6, UP0, UPT, UR54, 0x680, URZ ;  /* 0x0000068036067890 */ /* 0x000fe4000ff1e0ff */
[----:B------:R-:W-:Y:S02]  /*6dc0*/  ULEA UR4, UR56, UR48, 0xc ;  /* 0x0000003038047291 */ /* 0x000fe4000f8e60ff */
[----:B------:R-:W-:Y:S02]  /*6dd0*/  UIADD3.X UR7, UPT, UPT, URZ, UR55, URZ, UP0, !UPT ;  /* 0x00000037ff077290 */ /* 0x000fe400087fe4ff */
[----:B------:R-:W-:Y:S01]  /*6de0*/  UIADD3 UR40, UPT, UPT, UR4, 0x400, URZ ;  /* 0x0000040004287890 */ /* 0x000fe2000fffe0ff */
[----:B------:R-:W-:Y:S08]  /*6df0*/  UMOV UR43, UR36 ;  /* 0x00000024002b7c82 */ /* 0x000ff00008000000 */
[----:B------:R2:W-:Y:S02]  /*6e00*/  UTMASTG.3D [UR40], [UR6] ;  /* 0x00000028060073b5 */ /* 0x0005e40008010000 */
[----:B--2---:R0:W-:Y:S02]  /*6e10*/  UTMACMDFLUSH ;  /* 0x00000000000079b7 */ /* 0x0041e40000000000 */
.L_x_118:
[----:B------:R-:W-:Y:S05]  /*6e20*/  BSYNC.RECONVERGENT B0 ;  /* 0x0000000000007941 */ /* 0x000fea0003800200 */
.L_x_117:
[----:B------:R-:W-:Y:S01]  /*6e30*/  UIADD3 UR40, UPT, UPT, UR56, 0x1, URZ ;  /* 0x0000000138287890 */ /* 0x000fe2000fffe0ff */
[----:B------:R-:W-:Y:S03]  /*6e40*/  BSSY.RECONVERGENT B0, `(.L_x_119) ;  /* 0x0000005000007945 */ /* 0x000fe60003800200 */
[----:B------:R-:W-:Y:S04]  /*6e50*/  UISETP.NE.AND UP0, UPT, UR40, 0x3, UPT ;  /* 0x000000032800788c */ /* 0x000fe8000bf05270 */
[----:B------:R-:W-:Y:S01]  /*6e60*/  USEL UR43, UR40, URZ, UP0 ;  /* 0x000000ff282b7287 */ /* 0x000fe20008000000 */
[----:B------:R-:W-:Y:S11]  /*6e70*/  @P0 BRA `(.L_x_120) ;  /* 0x0000000000040947 */ /* 0x000ff60003800000 */
[----:B------:R-:W-:Y:S04]  /*6e80*/  DEPBAR.LE SB0, 0x1 ;  /* 0x000080400000791a */ /* 0x000fe80000000000 */
.L_x_120:
[----:B------:R-:W-:Y:S05]  /*6e90*/  BSYNC.RECONVERGENT B0 ;  /* 0x0000000000007941 */ /* 0x000fea0003800200 */
.L_x_119:
[----:B------:R-:W-:Y:S01]  /*6ea0*/  BAR.SYNC.DEFER_BLOCKING 0x1, 0x80 ;  /* 0x0042000000007b1d */ /* 0x000fe20000010000 */
[----:B------:R-:W-:Y:S01]  /*6eb0*/  ISETP.NE.AND P1, PT, R74, RZ, PT ;  /* 0x000000ff4a00720c */ /* 0x000fe20003f25270 */
[----:B------:R-:W-:Y:S01]  /*6ec0*/  UISETP.NE.AND UP0, UPT, UR50, URZ, UPT ;  /* 0x000000ff3200728c */ /* 0x000fe2000bf05270 */
[----:B------:R-:W-:Y:S11]  /*6ed0*/  LEA R2, R46, UR48, 0x3 ;  /* 0x000000302e027c11 */ /* 0x000ff6000f8e18ff */
[----:B------:R-:W-:Y:S01]  /*6ee0*/  @P1 SHF.L.U32 R3, R45, 0x1f, RZ ;  /* 0x0000001f2d031819 */ /* 0x000fe200000006ff */
[----:B------:R-:W-:Y:S06]  /*6ef0*/  BRA.U !UP0, `(.L_x_121) ;  /* 0x0000000108247547 */ /* 0x000fec000b800000 */
[----:B------:R-:W-:Y:S01]  /*6f00*/  IMAD.U32 R4, RZ, RZ, UR49 ;  /* 0x00000031ff047e24 */ /* 0x000fe2000f8e00ff */
[----:B-1----:R-:W-:Y:S01]  /*6f10*/  MOV R0, UR37 ;  /* 0x0000002500007c02 */ /* 0x002fe20008000f00 */
[----:B------:R-:W-:Y:S03]  /*6f20*/  UIADD3 UR49, UPT, UPT, UR49, 0x1, URZ ;  /* 0x0000000131317890 */ /* 0x000fe6000fffe0ff */
[----:B------:R-:W-:Y:S01]  /*6f30*/  @P1 LEA R4, R4, UR48, 0x3 ;  /* 0x0000003004041c11 */ /* 0x000fe2000f8e18ff */
[----:B------:R-:W-:Y:S04]  /*6f40*/  UISETP.NE.AND UP0, UPT, UR49, 0x3, UPT ;  /* 0x000000033100788c */ /* 0x000fe8000bf05270 */
[----:B------:R-:W-:Y:S01]  /*6f50*/  @P1 VIADD R4, R4, 0x1b8 ;  /* 0x000001b804041836 */ /* 0x000fe20000000000 */
[----:B------:R-:W-:Y:S04]  /*6f60*/  USEL UR49, UR49, URZ, UP0 ;  /* 0x000000ff31317287 */ /* 0x000fe80008000000 */
[----:B------:R-:W-:Y:S04]  /*6f70*/  @P1 PRMT R0, R0, 0x654, R4 ;  /* 0x0000065400001816 */ /* 0x000fe80000000004 */
[----:B------:R2:W-:Y:S04]  /*6f80*/  @P1 SYNCS.ARRIVE.TRANS64.RED.A1T0 RZ, [R0+URZ], RZ ;  /* 0x000000ff00ff19a7 */ /* 0x0005e800081004ff */
.L_x_121:
[----:B------:R-:W3:Y:S01]  /*6f90*/  @P1 SYNCS.PHASECHK.TRANS64.TRYWAIT P0, [R2+URZ+0x1a0], R3 ;  /* 0x0001a003020015a7 */ /* 0x000ee200080011ff */
[----:B------:R-:W-:Y:S01]  /*6fa0*/  BSSY B1, `(.L_x_122) ;  /* 0x0000013000017945 */ /* 0x000fe20003800000 */
[----:B---3--:R-:W-:Y:S03]  /*6fb0*/  @P1 SEL R47, RZ, 0x1, !P0 ;  /* 0x00000001ff2f1807 */ /* 0x008fe60004000000 */
[----:B------:R-:W-:Y:S05]  /*6fc0*/  @!P1 BRA `(.L_x_123) ;  /* 0x0000000000409947 */ /* 0x000fea0003800000 */
[----:B------:R-:W-:Y:S01]  /*6fd0*/  ISETP.NE.AND P1, PT, R76, RZ, PT ;  /* 0x000000ff4c00720c */ /* 0x000fe20003f25270 */
[----:B------:R-:W-:Y:S01]  /*6fe0*/  BSSY B0, `(.L_x_124) ;  /* 0x0000009000007945 */ /* 0x000fe20003800000 */
[----:B------:R-:W-:Y:S11]  /*6ff0*/  ISETP.NE.AND P0, PT, R47, RZ, PT ;  /* 0x000000ff2f00720c */ /* 0x000ff60003f05270 */
[----:B------:R-:W-:Y:S05]  /*7000*/  @P1 IMAD R3, R46, 0x800, R64 ;  /* 0x000008002e031824 */ /* 0x000fea00078e0240 */
[----:B------:R-:W-:Y:S05]  /*7010*/  @P1 LEA R3, R3, UR48, 0x1 ;  /* 0x0000003003031c11 */ /* 0x000fea000f8e08ff */
[----:B-12---:R-:W-:Y:S01]  /*7020*/  @P1 IMAD.IADD R0, R75, 0x1, R3 ;  /* 0x000000014b001824 */ /* 0x006fe200078e0203 */
[----:B------:R-:W-:Y:S06]  /*7030*/  @P0 BRA `(.L_x_125) ;  /* 0x00000000000c0947 */ /* 0x000fec0003800000 */
[----:B------:R-:W-:Y:S04]  /*7040*/  SHF.L.U32 R45, R45, 0x1f, RZ ;  /* 0x0000001f2d2d7819 */ /* 0x000fe800000006ff */
[----:B------:R-:W1:Y:S02]  /*7050*/  SYNCS.PHASECHK.TRANS64.TRYWAIT P0, [R2+URZ+0x1a0], R45 ;  /* 0x0001a02d020075a7 */ /* 0x000e6400080011ff */
[----:B-1----:R-:W-:Y:S05]  /*7060*/  @!P0 BRA `(.L_x_126) ;  /* 0x0000001c004c8947 */ /* 0x002fea0003800000 */
.L_x_125:
[----:B------:R-:W-:Y:S05]  /*7070*/  BSYNC B0 ;  /* 0x0000000000007941 */ /* 0x000fea0003800000 */
.L_x_124:
[----:B------:R-:W-:Y:S11]  /*7080*/  ISETP.NE.AND P0, PT, R76, RZ, PT ;  /* 0x000000ff4c00720c */ /* 0x000ff60003f05270 */
[----:B------:R-:W-:Y:S02]  /*7090*/  @!UPT UIADD3 URZ, UPT, UPT, URZ, URZ, URZ ;  /* 0x000000fffffff290 */ /* 0x000fe4000fffe0ff */
[----:B------:R-:W-:Y:S05]  /*70a0*/  @P0 WARPSYNC.ALL ;  /* 0x0000000000000948 */ /* 0x000fea0003800000 */
[----:B------:R3:W4:Y:S04]  /*70b0*/  @P0 LDSM.16.M88.4 R40, [R3+0x400] ;  /* 0x000400000328083b */ /* 0x0007280000000200 */
[----:B------:R3:W2:Y:S02]  /*70c0*/  @P0 LDSM.16.M88.4 R48, [R0+0x400] ;  /* 0x000400000030083b */ /* 0x0006a40000000200 */
.L_x_123:
[----:B------:R-:W-:Y:S05]  /*70d0*/  BSYNC B1 ;  /* 0x0000000000017941 */ /* 0x000fea0003800000 */
.L_x_122:
[----:B-123--:R-:W-:Y:S05]  /*70e0*/  VIADD R0, R34, 0x20 ;  /* 0x0000002022007836 */ /* 0x00efea0000000000 */
[----:B------:R-:W-:Y:S04]  /*70f0*/  SHF.R.U32.HI R0, RZ, 0x15, R0 ;  /* 0x00000015ff007819 */ /* 0x000fe80000011600 */
[----:B------:R-:W-:Y:S11]  /*7100*/  LOP3.LUT P0, RZ, R0, 0x3, R65, 0x48, !PT ;  /* 0x0000000300ff7812 */ /* 0x000ff60007804841 */
[----:B------:R-:W-:Y:S02]  /*7110*/  @!UPT UIADD3 URZ, UPT, UPT, URZ, URZ, URZ ;  /* 0x000000fffffff290 */ /* 0x000fe4000fffe0ff */
[----:B------:R-:W-:Y:S05]  /*7120*/  @!P0 BRA `(.L_x_127) ;  /* 0x0000000000408947 */ /* 0x000fea0003800000 */
[----:B------:R-:W1:Y:S01]  /*7130*/  LDCU.64 UR8, c[0x4][0x70] ;  /* 0x01000e00ff0877ac */ /* 0x000e620008000a00 */
[----:B------:R-:W-:Y:S01]  /*7140*/  MOV R3, 0x0 ;  /* 0x0000000000037802 */ /* 0x000fe20000000f00 */
[----:B------:R-:W-:Y:S02]  /*7150*/  HFMA2 R12, -RZ, RZ, 0, 5.9604644775390625e-08 ;  /* 0x00000001ff0c7431 */ /* 0x000fe400000001ff */
[----:B------:R-:W-:Y:S02]  /*7160*/  IMAD.MOV.U32 R8, RZ, RZ, 0x192 ;  /* 0x00000192ff087424 */ /* 0x000fe400078e00ff */
[----:B------:R-:W-:Y:S01]  /*7170*/  IMAD.MOV.U32 R13, RZ, RZ, RZ ;  /* 0x000000ffff0d7224 */ /* 0x000fe200078e00ff */
[----:B------:R-:W2:Y:S01]  /*7180*/  LDCU.64 UR6, c[0x4][0x78] ;  /* 0x01000f00ff0677ac */ /* 0x000ea20008000a00 */
[----:B------:R-:W3:Y:S01]  /*7190*/  LDC.64 R2, c[0x4][R3] ;  /* 0x0100000003027b82 */ /* 0x000ee20000000a00 */
[----:B------:R-:W5:Y:S01]  /*71a0*/  LDCU.64 UR4, c[0x4][0x10] ;  /* 0x01000200ff0477ac */ /* 0x000f620008000a00 */
[----:B-1----:R-:W-:Y:S01]  /*71b0*/  MOV R5, UR9 ;  /* 0x0000000900057c02 */ /* 0x002fe20008000f00 */
[----:B------:R-:W-:Y:S01]  /*71c0*/  IMAD.U32 R4, RZ, RZ, UR8 ;  /* 0x00000008ff047e24 */ /* 0x000fe2000f8e00ff */
[----:B--2---:R-:W-:Y:S01]  /*71d0*/  MOV R7, UR7 ;  /* 0x0000000700077c02 */ /* 0x004fe20008000f00 */
[----:B------:R-:W-:Y:S01]  /*71e0*/  IMAD.U32 R6, RZ, RZ, UR6 ;  /* 0x00000006ff067e24 */ /* 0x000fe2000f8e00ff */
[----:B-----5:R-:W-:Y:S01]  /*71f0*/  MOV R11, UR5 ;  /* 0x00000005000b7c02 */ /* 0x020fe20008000f00 */
[----:B------:R-:W-:Y:S02]  /*7200*/  IMAD.U32 R10, RZ, RZ, UR4 ;  /* 0x00000004ff0a7e24 */ /* 0x000fe4000f8e00ff */
[----:B------:R-:W-:Y:S07]  /*7210*/  LEPC R20, `(.L_x_127) ;  /* 0x000000001014794e */ /* 0x000fee0000000000 */
[----:B---34-:R-:W-:Y:S05]  /*7220*/  CALL.ABS.NOINC R2 ;  /* 0x0000000002007343 */ /* 0x018fea0003c00000 */
.L_x_127:
[----:B------:R-:W-:Y:S01]  /*7230*/  ISETP.NE.AND P0, PT, R70, RZ, PT ;  /* 0x000000ff4600720c */ /* 0x000fe20003f05270 */
[----:B------:R-:W-:Y:S05]  /*7240*/  WARPSYNC.ALL ;  /* 0x0000000000007948 */ /* 0x000fea0003800000 */
[----:B------:R-:W-:Y:S01]  /*7250*/  R2UR UR4, R34 ;  /* 0x00000000220472ca */ /* 0x000fe200000e0000 */
[--C-:B----4-:R-:W-:Y:S01]  /*7260*/  HADD2.F32 R20, -RZ, R40.reuse.H0_H0 ;  /* 0x20000028ff147230 */ /* 0x110fe20000004100 */
[----:B------:R-:W-:Y:S01]  /*7270*/  R2UR UR5, R44 ;  /* 0x000000002c0572ca */ /* 0x000fe200000e0000 */
[----:B------:R-:W-:Y:S01]  /*7280*/  HADD2.F32 R21, -RZ, R40.H1_H1 ;  /* 0x30000028ff157230 */ /* 0x000fe20000004100 */
[----:B------:R-:W-:Y:S01]  /*7290*/  BSSY.RECONVERGENT B0, `(.L_x_128) ;  /* 0x0000053000007945 */ /* 0x000fe20003800200 */
[--C-:B------:R-:W-:Y:S02]  /*72a0*/  HADD2.F32 R34, -RZ, R41.reuse.H0_H0 ;  /* 0x20000029ff227230 */ /* 0x100fe40000004100 */
[----:B------:R-:W-:Y:S02]  /*72b0*/  HADD2.F32 R36, -RZ, R41.H1_H1 ;  /* 0x30000029ff247230 */ /* 0x000fe40000004100 */
[--C-:B------:R-:W-:Y:S02]  /*72c0*/  HADD2.F32 R37, -RZ, R42.reuse.H0_H0 ;  /* 0x2000002aff257230 */ /* 0x100fe40000004100 */
[----:B------:R-:W-:Y:S02]  /*72d0*/  HADD2.F32 R38, -RZ, R42.H1_H1 ;  /* 0x3000002aff267230 */ /* 0x000fe40000004100 */
[----:B------:R-:W1:Y:S01]  /*72e0*/  LDTM.16dp256bit.x4 R4, tmem[UR4+0x20] ;  /* 0x00002004000479ee */ /* 0x000e620008120000 */
[----:B------:R-:W-:Y:S01]  /*72f0*/  NOP ;  /* 0x0000000000007918 */ /* 0x000fe20000000000 */
[----:B------:R-:W-:Y:S01]  /*7300*/  UIADD3 UR5, UPT, UPT, UR5, 0x220, URZ ;  /* 0x0000022005057890 */ /* 0x000fe2000fffe0ff */
[--C-:B------:R-:W-:Y:S02]  /*7310*/  HADD2.F32 R39, -RZ, R43.reuse.H0_H0 ;  /* 0x2000002bff277230 */ /* 0x100fe40000004100 */
[----:B------:R-:W-:Y:S01]  /*7320*/  HADD2.F32 R40, -RZ, R43.H1_H1 ;  /* 0x3000002bff287230 */ /* 0x000fe20000004100 */
[----:B------:R-:W-:Y:S01]  /*7330*/  UPRMT UR5, UR37, 0x654, UR5 ;  /* 0x0000065425057896 */ /* 0x000fe20008000005 */
[--C-:B------:R-:W-:Y:S02]  /*7340*/  HADD2.F32 R41, -RZ, R48.reuse.H0_H0 ;  /* 0x20000030ff297230 */ /* 0x100fe40000004100 */
[----:B------:R-:W-:Y:S02]  /*7350*/  HADD2.F32 R42, -RZ, R48.H1_H1 ;  /* 0x30000030ff2a7230 */ /* 0x000fe40000004100 */
[--C-:B------:R-:W-:Y:S02]  /*7360*/  HADD2.F32 R43, -RZ, R49.reuse.H0_H0 ;  /* 0x20000031ff2b7230 */ /* 0x100fe40000004100 */
[----:B------:R-:W-:Y:S02]  /*7370*/  HADD2.F32 R44, -RZ, R49.H1_H1 ;  /* 0x30000031ff2c7230 */ /* 0x000fe40000004100 */
[----:B-1----:R-:W-:Y:S01]  /*7380*/  SYNCS.ARRIVE.TRANS64.RED.A1T0 RZ, [UR5], RZ ;  /* 0x000000ffffff79a7 */ /* 0x002fe20008100405 */
[--C-:B------:R-:W-:Y:S02]  /*7390*/  HADD2.F32 R45, -RZ, R50.reuse.H0_H0 ;  /* 0x20000032ff2d7230 */ /* 0x100fe40000004100 */
[----:B------:R-:W-:Y:S02]  /*73a0*/  HADD2.F32 R46, -RZ, R50.H1_H1 ;  /* 0x30000032ff2e7230 */ /* 0x000fe40000004100 */
[--C-:B------:R-:W-:Y:S02]  /*73b0*/  HADD2.F32 R47, -RZ, R51.reuse.H0_H0 ;  /* 0x20000033ff2f7230 */ /* 0x100fe40000004100 */
[----:B------:R-:W-:Y:S02]  /*73c0*/  HADD2.F32 R48, -RZ, R51.H1_H1 ;  /* 0x30000033ff307230 */ /* 0x000fe40000004100 */
[C---:B------:R-:W-:Y:S01]  /*73d0*/  FMUL R4, R33.reuse, R4 ;  /* 0x0000000421047220 */ /* 0x040fe20000400000 */
[C---:B------:R-:W-:Y:S01]  /*73e0*/  FMUL R5, R33.reuse, R5 ;  /* 0x0000000521057220 */ /* 0x040fe20000400000 */
[C---:B------:R-:W-:Y:S01]  /*73f0*/  FMUL R6, R33.reuse, R6 ;  /* 0x0000000621067220 */ /* 0x040fe20000400000 */
[----:B------:R-:W-:Y:S01]  /*7400*/  FMUL R7, R33, R7 ;  /* 0x0000000721077220 */ /* 0x000fe20000400000 */
[C---:B------:R-:W-:Y:S01]  /*7410*/  FFMA R4, R35.reuse, R20, R4 ;  /* 0x0000001423047223 */ /* 0x040fe20000000004 */
[C---:B------:R-:W-:Y:S01]  /*7420*/  FFMA R5, R35.reuse, R21, R5 ;  /* 0x0000001523057223 */ /* 0x040fe20000000005 */
[C---:B------:R-:W-:Y:S01]  /*7430*/  FFMA R6, R35.reuse, R34, R6 ;  /* 0x0000002223067223 */ /* 0x040fe20000000006 */
[----:B------:R-:W-:Y:S01]  /*7440*/  FFMA R7, R35, R36, R7 ;  /* 0x0000002423077223 */ /* 0x000fe20000000007 */
[C---:B------:R-:W-:Y:S01]  /*7450*/  FMUL R8, R33.reuse, R8 ;  /* 0x0000000821087220 */ /* 0x040fe20000400000 */
[----:B------:R-:W-:Y:S01]  /*7460*/  FMUL R9, R33, R9 ;  /* 0x0000000921097220 */ /* 0x000fe20000400000 */
[----:B------:R-:W-:Y:S01]  /*7470*/  F2FP.F16.F32.PACK_AB R4, R5, R4 ;  /* 0x000000040504723e */ /* 0x000fe200000000ff */
[----:B------:R-:W-:Y:S01]  /*7480*/  FMUL R10, R33, R10 ;  /* 0x0000000a210a7220 */ /* 0x000fe20000400000 */
[----:B------:R-:W-:Y:S01]  /*7490*/  F2FP.F16.F32.PACK_AB R5, R7, R6 ;  /* 0x000000060705723e */ /* 0x000fe200000000ff */
[C---:B------:R-:W-:Y:S01]  /*74a0*/  FFMA R8, R35.reuse, R37, R8 ;  /* 0x0000002523087223 */ /* 0x040fe20000000008 */
[----:B------:R-:W-:Y:S01]  /*74b0*/  FFMA R9, R35, R38, R9 ;  /* 0x0000002623097223 */ /* 0x000fe20000000009 */
[C---:B------:R-:W-:Y:S01]  /*74c0*/  FMUL R11, R33.reuse, R11 ;  /* 0x0000000b210b7220 */ /* 0x040fe20000400000 */
[C---:B------:R-:W-:Y:S01]  /*74d0*/  FMUL R0, R33.reuse, R12 ;  /* 0x0000000c21007220 */ /* 0x040fe20000400000 */
[----:B------:R-:W-:Y:S01]  /*74e0*/  FMUL R2, R33, R13 ;  /* 0x0000000d21027220 */ /* 0x000fe20000400000 */
[----:B------:R-:W-:Y:S01]  /*74f0*/  FFMA R10, R35, R39, R10 ;  /* 0x00000027230a7223 */ /* 0x000fe2000000000a */
[----:B------:R-:W-:Y:S01]  /*7500*/  FMUL R3, R33, R14 ;  /* 0x0000000e21037220 */ /* 0x000fe20000400000 */
[----:B------:R-:W-:Y:S01]  /*7510*/  F2FP.F16.F32.PACK_AB R6, R9, R8 ;  /* 0x000000080906723e */ /* 0x000fe200000000ff */
[----:B------:R-:W-:Y:S01]  /*7520*/  FFMA R11, R35, R40, R11 ;  /* 0x00000028230b7223 */ /* 0x000fe2000000000b */
[C---:B------:R-:W-:Y:S01]  /*7530*/  FMUL R15, R33.reuse, R15 ;  /* 0x0000000f210f7220 */ /* 0x040fe20000400000 */
[----:B------:R-:W-:Y:S01]  /*7540*/  FMUL R12, R33, R16 ;  /* 0x00000010210c7220 */ /* 0x000fe20000400000 */
[----:B------:R-:W-:Y:S01]  /*7550*/  FFMA R0, R35, R41, R0 ;  /* 0x0000002923007223 */ /* 0x000fe20000000000 */
[----:B------:R-:W-:Y:S01]  /*7560*/  MOV R8, UR43 ;  /* 0x0000002b00087c02 */ /* 0x000fe20008000f00 */
[----:B------:R-:W-:Y:S01]  /*7570*/  FMUL R13, R33, R17 ;  /* 0x00000011210d7220 */ /* 0x000fe20000400000 */
[----:B------:R-:W-:Y:S01]  /*7580*/  FFMA R2, R35, R42, R2 ;  /* 0x0000002a23027223 */ /* 0x000fe20000000002 */
[----:B------:R-:W-:Y:S01]  /*7590*/  FMUL R14, R33, R18 ;  /* 0x00000012210e7220 */ /* 0x000fe20000400000 */
[C---:B------:R-:W-:Y:S01]  /*75a0*/  FFMA R3, R35.reuse, R43, R3 ;  /* 0x0000002b23037223 */ /* 0x040fe20000000003 */
[----:B------:R-:W-:Y:S01]  /*75b0*/  FFMA R15, R35, R44, R15 ;  /* 0x0000002c230f7223 */ /* 0x000fe2000000000f */
[----:B------:R-:W-:Y:S01]  /*75c0*/  FMUL R19, R33, R19 ;  /* 0x0000001321137220 */ /* 0x000fe20000400000 */
[C---:B------:R-:W-:Y:S01]  /*75d0*/  FFMA R12, R35.reuse, R45, R12 ;  /* 0x0000002d230c7223 */ /* 0x040fe2000000000c */
        /* <DEDUP_REMOVED lines=23> */
[----:B------:R-:W-:Y:S02]  /*7750*/  UIADD3 UR5, UPT, UPT, UR41, 0x20, URZ ;  /* 0x0000002029057890 */ /* 0x000fe4000fffe0ff */
[----:B------:R-:W-:Y:S02]  /*7760*/  UIADD3 UR4, UPT, UPT, UR10, 0x400, URZ ;  /* 0x000004000a047890 */ /* 0x000fe4000fffe0ff */
[----:B------:R-:W-:Y:S01]  /*7770*/  UIADD3.X UR9, UPT, UPT, URZ, UR55, URZ, UP0, !UPT ;  /* 0x00000037ff097290 */ /* 0x000fe200087fe4ff */
[----:B------:R-:W-:Y:S01]  /*7780*/  UMOV UR6, UR42 ;  /* 0x0000002a00067c82 */ /* 0x000fe20008000000 */
[----:B------:R-:W-:Y:S07]  /*7790*/  UMOV UR7, UR36 ;  /* 0x0000002400077c82 */ /* 0x000fee0008000000 */
[----:B------:R2:W-:Y:S02]  /*77a0*/  UTMASTG.3D [UR4], [UR8] ;  /* 0x00000004080073b5 */ /* 0x0005e40008010000 */
[----:B--2---:R0:W-:Y:S02]  /*77b0*/  UTMACMDFLUSH ;  /* 0x00000000000079b7 */ /* 0x0041e40000000000 */
.L_x_129:
[----:B------:R-:W-:Y:S05]  /*77c0*/  BSYNC.RECONVERGENT B0 ;  /* 0x0000000000007941 */ /* 0x000fea0003800200 */
.L_x_128:
[----:B------:R-:W-:Y:S01]  /*77d0*/  UIADD3 UR43, UPT, UPT, UR43, 0x1, URZ ;  /* 0x000000012b2b7890 */ /* 0x000fe2000fffe0ff */
[----:B------:R-:W-:Y:S03]  /*77e0*/  BSSY.RECONVERGENT B0, `(.L_x_130) ;  /* 0x0000008000007945 */ /* 0x000fe60003800200 */
[----:B------:R-:W-:Y:S04]  /*77f0*/  UISETP.NE.AND UP0, UPT, UR43, 0x3, UPT ;  /* 0x000000032b00788c */ /* 0x000fe8000bf05270 */
[----:B------:R-:W-:Y:S02]  /*7800*/  UISETP.EQ.XOR UP1, UPT, UR40, 0x3, !UP0 ;  /* 0x000000032800788c */ /* 0x000fe4000c722a70 */
[----:B------:R-:W-:Y:S02]  /*7810*/  USEL UR56, UR43, URZ, UP0 ;  /* 0x000000ff2b387287 */ /* 0x000fe40008000000 */
[----:B------:R-:W-:Y:S04]  /*7820*/  USEL UR4, URZ, 0x1, !UP1 ;  /* 0x00000001ff047887 */ /* 0x000fe8000c800000 */
[----:B------:R-:W-:Y:S01]  /*7830*/  ULOP3.LUT UR51, UR51, UR4, URZ, 0x3c, !UPT ;  /* 0x0000000433337292 */ /* 0x000fe2000f8e3cff */
[----:B------:R-:W-:Y:S11]  /*7840*/  @P0 BRA `(.L_x_131) ;  /* 0x0000000000040947 */ /* 0x000ff60003800000 */
[----:B------:R-:W-:Y:S04]  /*7850*/  DEPBAR.LE SB0, 0x1 ;  /* 0x000080400000791a */ /* 0x000fe80000000000 */
.L_x_131:
[----:B------:R-:W-:Y:S05]  /*7860*/  BSYNC.RECONVERGENT B0 ;  /* 0x0000000000007941 */ /* 0x000fea0003800200 */
.L_x_130:
[----:B------:R-:W-:Y:S01]  /*7870*/  BAR.SYNC.DEFER_BLOCKING 0x1, 0x80 ;  /* 0x0042000000007b1d */ /* 0x000fe20000010000 */
[----:B------:R-:W-:Y:S01]  /*7880*/  UISETP.NE.AND UP0, UPT, UR50, -0x2, UPT ;  /* 0xfffffffe3200788c */ /* 0x000fe2000bf05270 */
[----:B------:R-:W-:Y:S08]  /*7890*/  IADD3 R31, PT, PT, R31, 0x1, RZ ;  /* 0x000000011f1f7810 */ /* 0x000ff00007ffe0ff */
[----:B------:R-:W-:Y:S05]  /*78a0*/  BRA.U !UP0, `(.L_x_132) ;  /* 0x0000000108287547 */ /* 0x000fea000b800000 */
[----:B------:R-:W-:Y:S01]  /*78b0*/  ISETP.NE.AND P0, PT, R74, RZ, PT ;  /* 0x000000ff4a00720c */ /* 0x000fe20003f05270 */
[----:B------:R-:W-:Y:S01]  /*78c0*/  IMAD.U32 R2, RZ, RZ, UR49 ;  /* 0x00000031ff027e24 */ /* 0x000fe2000f8e00ff */
[----:B------:R-:W-:Y:S01]  /*78d0*/  UIADD3 UR49, UPT, UPT, UR49, 0x1, URZ ;  /* 0x0000000131317890 */ /* 0x000fe2000fffe0ff */
[----:B------:R-:W-:Y:S03]  /*78e0*/  IMAD.U32 R0, RZ, RZ, UR37 ;  /* 0x00000025ff007e24 */ /* 0x000fe6000f8e00ff */
[----:B------:R-:W-:Y:S04]  /*78f0*/  UISETP.NE.AND UP0, UPT, UR49, 0x3, UPT ;  /* 0x000000033100788c */ /* 0x000fe8000bf05270 */
[----:B------:R-:W-:Y:S03]  /*7900*/  USEL UR49, UR49, URZ, UP0 ;  /* 0x000000ff31317287 */ /* 0x000fe60008000000 */
[----:B------:R-:W-:Y:S05]  /*7910*/  @P0 LEA R2, R2, UR48, 0x3 ;  /* 0x0000003002020c11 */ /* 0x000fea000f8e18ff */
[----:B------:R-:W-:Y:S05]  /*7920*/  @P0 VIADD R2, R2, 0x1b8 ;  /* 0x000001b802020836 */ /* 0x000fea0000000000 */
[----:B------:R-:W-:Y:S04]  /*7930*/  @P0 PRMT R0, R0, 0x654, R2 ;  /* 0x0000065400000816 */ /* 0x000fe80000000002 */
[----:B------:R2:W-:Y:S03]  /*7940*/  @P0 SYNCS.ARRIVE.TRANS64.RED.A1T0 RZ, [R0+URZ], RZ ;  /* 0x000000ff00ff09a7 */ /* 0x0005e600081004ff */
.L_x_132:
[----:B------:R-:W-:Y:S01]  /*7950*/  ISETP.NE.AND P2, PT, R71, RZ, PT ;  /* 0x000000ff4700720c */ /* 0x000fe20003f45270 */
[----:B------:R-:W-:Y:S01]  /*7960*/  UIADD3 UR50, UPT, UPT, UR50, 0x2, URZ ;  /* 0x0000000232327890 */ /* 0x000fe2000fffe0ff */
[----:B------:R-:W-:Y:S01]  /*7970*/  ISETP.NE.AND P0, PT, R73, 0x2, PT ;  /* 0x000000024900780c */ /* 0x000fe20003f05270 */
[----:B------:R-:W-:Y:S01]  /*7980*/  IMAD.IADD R20, R29, 0x1, R58 ;  /* 0x000000011d147824 */ /* 0x000fe200078e023a */
[----:B------:R-:W-:Y:S01]  /*7990*/  ISETP.NE.AND P1, PT, R31, 0x4, PT ;  /* 0x000000041f00780c */ /* 0x000fe20003f25270 */
[----:B------:R-:W-:Y:S01]  /*79a0*/  IMAD.IADD R21, R30, 0x1, R59 ;  /* 0x000000011e157824 */ /* 0x000fe200078e023b */
[----:B------:R-:W-:Y:S02]  /*79b0*/  SEL R2, RZ, 0x1, P0 ;  /* 0x00000001ff027807 */ /* 0x000fe40000000000 */
[----:B--2---:R-:W-:Y:S02]  /*79c0*/  SEL R0, RZ, 0x1, P1 ;  /* 0x00000001ff007807 */ /* 0x004fe40000800000 */
[----:B------:R-:W-:Y:S02]  /*79d0*/  LOP3.LUT R67, R67, R2, RZ, 0x3c, !PT ;  /* 0x0000000243437212 */ /* 0x000fe400078e3cff */
[----:B------:R-:W-:Y:S02]  /*79e0*/  LOP3.LUT R68, R68, R0, RZ, 0x3c, !PT ;  /* 0x0000000044447212 */ /* 0x000fe400078e3cff */
[----:B------:R-:W-:Y:S02]  /*79f0*/  @P2 R2UR UR36, R66 ;  /* 0x00000000422422ca */ /* 0x000fe400000e0000 */
[----:B------:R-:W-:Y:S02]  /*7a00*/  SEL R73, R73, RZ, P0 ;  /* 0x000000ff49497207 */ /* 0x000fe40000000000 */
[----:B------:R-:W-:Y:S01]  /*7a10*/  SEL R31, R31, RZ, P1 ;  /* 0x000000ff1f1f7207 */ /* 0x000fe20000800000 */
[----:B------:R-:W-:Y:S10]  /*7a20*/  @P2 BRA `(.L_x_133) ;  /* 0xffffffdc00e02947 */ /* 0x000ff4000383ffff */
[----:B------:R-:W-:-:S09]  /*7a30*/  UISETP.NE.AND UP0, UPT, UR53, URZ, UPT ;  /* 0x000000ff3500728c */ /* 0x000fd2000bf05270 */
[----:B------:R-:W-:Y:S05]  /*7a40*/  BRA.U !UP0, `(.L_x_134) ;  /* 0x0000000108487547 */ /* 0x000fea000b800000 */
[----:B------:R-:W2:Y:S02]  /*7a50*/  LDCU.64 UR4, c[0x0][0x890] ;  /* 0x00011200ff0477ac */ /* 0x000ea40008000a00 */
[----:B--2---:R-:W-:-:S04]  /*7a60*/  UISETP.NE.U32.AND UP0, UPT, UR4, URZ, UPT ;  /* 0x000000ff0400728c */ /* 0x004fc8000bf05070 */
[----:B------:R-:W-:-:S09]  /*7a70*/  UISETP.NE.AND.EX UP0, UPT, UR5, URZ, UPT, UP0 ;  /* 0x000000ff0500728c */ /* 0x000fd2000bf05300 */
[----:B------:R-:W-:Y:S05]  /*7a80*/  BRA.U UP0, `(.L_x_135) ;  /* 0x00000001000c7547 */ /* 0x000fea000b800000 */
[----:B------:R-:W-:-:S13]  /*7a90*/  FSETP.NEU.AND P0, PT, R35, RZ, PT ;  /* 0x000000ff2300720b */ /* 0x000fda0003f0d000 */
[----:B------:R-:W-:Y:S05]  /*7aa0*/  @!P0 EXIT ;  /* 0x000000000000894d */ /* 0x000fea0003800000 */
[----:B------:R-:W-:Y:S05]  /*7ab0*/  BRA `(.L_x_134) ;  /* 0x00000000002c7947 */ /* 0x000fea0003800000 */
.L_x_135:
[----:B------:R-:W-:Y:S01]  /*7ac0*/  ISETP.NE.AND P0, PT, R72, RZ, PT ;  /* 0x000000ff4800720c */ /* 0x000fe20003f05270 */
[----:B------:R-:W-:-:S12]  /*7ad0*/  BSSY.RECONVERGENT B0, `(.L_x_134) ;  /* 0x0000009000007945 */ /* 0x000fd80003800200 */
[----:B------:R-:W-:Y:S05]  /*7ae0*/  @P0 BRA `(.L_x_136) ;  /* 0x0000000000140947 */ /* 0x000fea0003800000 */
[----:B------:R-:W2:Y:S02]  /*7af0*/  LDCU.64 UR4, c[0x0][0x888] ;  /* 0x00011100ff0477ac */ /* 0x000ea40008000a00 */
[----:B--2---:R-:W-:-:S04]  /*7b00*/  ISETP.NE.U32.AND P0, PT, RZ, UR4, PT ;  /* 0x00000004ff007c0c */ /* 0x004fc8000bf05070 */
[----:B------:R-:W-:-:S13]  /*7b10*/  ISETP.NE.AND.EX P0, PT, RZ, UR5, PT, P0 ;  /* 0x00000005ff007c0c */ /* 0x000fda000bf05300 */
[----:B------:R-:W-:Y:S05]  /*7b20*/  @!P0 EXIT ;  /* 0x000000000000894d */ /* 0x000fea0003800000 */
[----:B------:R-:W-:Y:S05]  /*7b30*/  BRA `(.L_x_137) ;  /* 0x0000000000087947 */ /* 0x000fea0003800000 */
.L_x_136:
[----:B------:R-:W-:-:S13]  /*7b40*/  FSETP.NEU.AND P0, PT, R35, RZ, PT ;  /* 0x000000ff2300720b */ /* 0x000fda0003f0d000 */
[----:B------:R-:W-:Y:S05]  /*7b50*/  @!P0 EXIT ;  /* 0x000000000000894d */ /* 0x000fea0003800000 */
.L_x_137:
[----:B------:R-:W-:Y:S05]  /*7b60*/  BSYNC.RECONVERGENT B0 ;  /* 0x0000000000007941 */ /* 0x000fea0003800200 */
.L_x_134:
[----:B------:R-:W-:Y:S01]  /*7b70*/  ULEA UR4, UR49, UR48, 0x3 ;  /* 0x0000003031047291 */ /* 0x000fe2000f8e18ff */
[----:B------:R-:W-:-:S04]  /*7b80*/  DEPBAR.LE SB0, 0x0 ;  /* 0x000080000000791a */ /* 0x000fc80000000000 */
[----:B------:R-:W-:-:S04]  /*7b90*/  UIADD3 UR4, UPT, UPT, UR4, 0x1b8, URZ ;  /* 0x000001b804047890 */ /* 0x000fc8000fffe0ff */
[----:B------:R-:W-:-:S09]  /*7ba0*/  UPRMT UR4, UR37, 0x654, UR4 ;  /* 0x0000065425047896 */ /* 0x000fd20008000004 */
[----:B------:R-:W-:Y:S01]  /*7bb0*/  SYNCS.ARRIVE.TRANS64.RED.A1T0 RZ, [UR4], RZ ;  /* 0x000000ffffff79a7 */ /* 0x000fe20008100404 */
[----:B------:R-:W-:Y:S05]  /*7bc0*/  EXIT ;  /* 0x000000000000794d */ /* 0x000fea0003800000 */
.L_x_20:
[----:B--2---:R2:W1:Y:S02]  /*7bd0*/  SYNCS.PHASECHK.TRANS64.TRYWAIT P0, [R2+URZ+0x250], R3 ;  /* 0x00025003020075a7 */ /* 0x00446400080011ff */
[----:B-1----:R-:W-:Y:S05]  /*7be0*/  @!P0 NANOSLEEP.SYNCS 0x989680 ;  /* 0x009896800000895d */ /* 0x002fea0003900000 */
[----:B------:R-:W1:Y:S02]  /*7bf0*/  @!P0 SYNCS.PHASECHK.TRANS64 P0, [R2+URZ+0x250], R3 ;  /* 0x00025003020085a7 */ /* 0x000e6400080010ff */
[----:B-1----:R-:W-:Y:S05]  /*7c00*/  @!P0 BRA `(.L_x_20) ;  /* 0xfffffffc00f08947 */ /* 0x002fea000383ffff */
[----:B------:R-:W-:Y:S05]  /*7c10*/  BRA `(.L_x_138) ;  /* 0xffffff9c00247947 */ /* 0x000fea000383ffff */
.L_x_23:
[----:B-1----:R-:W-:-:S07]  /*7c20*/  MOV R2, UR33 ;  /* 0x0000002100027c02 */ /* 0x002fce0008000f00 */
.L_x_139:
[----:B-1----:R1:W2:Y:S02]  /*7c30*/  SYNCS.PHASECHK.TRANS64.TRYWAIT P0, [R2+URZ+0xd0], R4 ;  /* 0x0000d004020075a7 */ /* 0x0022a400080011ff */
[----:B--2---:R-:W-:Y:S05]  /*7c40*/  @!P0 NANOSLEEP.SYNCS 0x989680 ;  /* 0x009896800000895d */ /* 0x004fea0003900000 */
[----:B------:R-:W2:Y:S02]  /*7c50*/  @!P0 SYNCS.PHASECHK.TRANS64 P0, [R2+URZ+0xd0], R4 ;  /* 0x0000d004020085a7 */ /* 0x000ea400080010ff */
[----:B--2---:R-:W-:Y:S05]  /*7c60*/  @!P0 BRA `(.L_x_139) ;  /* 0xfffffffc00f08947 */ /* 0x004fea000383ffff */
[----:B------:R-:W-:Y:S05]  /*7c70*/  BRA `(.L_x_22) ;  /* 0xffffff9c00747947 */ /* 0x000fea000383ffff */
.L_x_29:
[----:B-1----:R-:W-:-:S07]  /*7c80*/  MOV R2, UR17 ;  /* 0x0000001100027c02 */ /* 0x002fce0008000f00 */
.L_x_140:
[----:B-1----:R1:W2:Y:S02]  /*7c90*/  SYNCS.PHASECHK.TRANS64.TRYWAIT P0, [R2+URZ+0xd0], R4 ;  /* 0x0000d004020075a7 */ /* 0x0022a400080011ff */
[----:B--2---:R-:W-:Y:S05]  /*7ca0*/  @!P0 NANOSLEEP.SYNCS 0x989680 ;  /* 0x009896800000895d */ /* 0x004fea0003900000 */
[----:B------:R-:W2:Y:S02]  /*7cb0*/  @!P0 SYNCS.PHASECHK.TRANS64 P0, [R2+URZ+0xd0], R4 ;  /* 0x0000d004020085a7 */ /* 0x000ea400080010ff */
[----:B--2---:R-:W-:Y:S05]  /*7cc0*/  @!P0 BRA `(.L_x_140) ;  /* 0xfffffffc00f08947 */ /* 0x004fea000383ffff */
[----:B------:R-:W-:Y:S05]  /*7cd0*/  BRA `(.L_x_28) ;  /* 0xffffffa000187947 */ /* 0x000fea000383ffff */
.L_x_33:
[----:B-1----:R1:W2:Y:S02]  /*7ce0*/  SYNCS.PHASECHK.TRANS64.TRYWAIT P0, [R2+URZ+0x1e0], R3 ;  /* 0x0001e003020075a7 */ /* 0x0022a400080011ff */
[----:B--2---:R-:W-:Y:S05]  /*7cf0*/  @!P0 NANOSLEEP.SYNCS 0x989680 ;  /* 0x009896800000895d */ /* 0x004fea0003900000 */
[----:B------:R-:W2:Y:S02]  /*7d00*/  @!P0 SYNCS.PHASECHK.TRANS64 P0, [R2+URZ+0x1e0], R3 ;  /* 0x0001e003020085a7 */ /* 0x000ea400080010ff */
[----:B--2---:R-:W-:Y:S05]  /*7d10*/  @!P0 BRA `(.L_x_33) ;  /* 0xfffffffc00f08947 */ /* 0x004fea000383ffff */
[----:B------:R-:W-:Y:S05]  /*7d20*/  BRA `(.L_x_141) ;  /* 0xffffffa000a47947 */ /* 0x000fea000383ffff */
.L_x_37:
[----:B----4-:R-:W-:-:S07]  /*7d30*/  MOV R0, UR5 ;  /* 0x0000000500007c02 */ /* 0x010fce0008000f00 */
.L_x_142:
[----:B-1----:R1:W2:Y:S02]  /*7d40*/  SYNCS.PHASECHK.TRANS64.TRYWAIT P0, [R0+URZ], R2 ;  /* 0x00000002000075a7 */ /* 0x0022a400080011ff */
[----:B--2---:R-:W-:Y:S05]  /*7d50*/  @!P0 NANOSLEEP.SYNCS 0x989680 ;  /* 0x009896800000895d */ /* 0x004fea0003900000 */
[----:B------:R-:W2:Y:S02]  /*7d60*/  @!P0 SYNCS.PHASECHK.TRANS64 P0, [R0+URZ], R2 ;  /* 0x00000002000085a7 */ /* 0x000ea400080010ff */
[----:B--2---:R-:W-:Y:S05]  /*7d70*/  @!P0 BRA `(.L_x_142) ;  /* 0xfffffffc00f08947 */ /* 0x004fea000383ffff */
[----:B------:R-:W-:Y:S05]  /*7d80*/  BRA `(.L_x_143) ;  /* 0xffffffa800147947 */ /* 0x000fea000383ffff */
.L_x_38:
[----:B----4-:R-:W-:-:S07]  /*7d90*/  MOV R0, UR5 ;  /* 0x0000000500007c02 */ /* 0x010fce0008000f00 */
.L_x_144:
[----:B-1----:R1:W2:Y:S02]  /*7da0*/  SYNCS.PHASECHK.TRANS64.TRYWAIT P0, [R0+URZ], R3 ;  /* 0x00000003000075a7 */ /* 0x0022a400080011ff */
[----:B--2---:R-:W-:Y:S05]  /*7db0*/  @!P0 NANOSLEEP.SYNCS 0x989680 ;  /* 0x009896800000895d */ /* 0x004fea0003900000 */
[----:B------:R-:W2:Y:S02]  /*7dc0*/  @!P0 SYNCS.PHASECHK.TRANS64 P0, [R0+URZ], R3 ;  /* 0x00000003000085a7 */ /* 0x000ea400080010ff */
[----:B--2---:R-:W-:Y:S05]  /*7dd0*/  @!P0 BRA `(.L_x_144) ;  /* 0xfffffffc00f08947 */ /* 0x004fea000383ffff */
[----:B------:R-:W-:Y:S05]  /*7de0*/  BRA `(.L_x_145) ;  /* 0xffffffa800207947 */ /* 0x000fea000383ffff */
.L_x_39:
[----:B----4-:R-:W-:-:S07]  /*7df0*/  MOV R0, UR5 ;  /* 0x0000000500007c02 */ /* 0x010fce0008000f00 */
.L_x_146:
[----:B-1----:R1:W2:Y:S02]  /*7e00*/  SYNCS.PHASECHK.TRANS64.TRYWAIT P0, [R0+URZ], R3 ;  /* 0x00000003000075a7 */ /* 0x0022a400080011ff */
[----:B--2---:R-:W-:Y:S05]  /*7e10*/  @!P0 NANOSLEEP.SYNCS 0x989680 ;  /* 0x009896800000895d */ /* 0x004fea0003900000 */
[----:B------:R-:W2:Y:S02]  /*7e20*/  @!P0 SYNCS.PHASECHK.TRANS64 P0, [R0+URZ], R3 ;  /* 0x00000003000085a7 */ /* 0x000ea400080010ff */
[----:B--2---:R-:W-:Y:S05]  /*7e30*/  @!P0 BRA `(.L_x_146) ;  /* 0xfffffffc00f08947 */ /* 0x004fea000383ffff */
[----:B------:R-:W-:Y:S05]  /*7e40*/  BRA `(.L_x_147) ;  /* 0xffffffa8002c7947 */ /* 0x000fea000383ffff */
.L_x_40:
[----:B----4-:R-:W-:-:S07]  /*7e50*/  MOV R0, UR5 ;  /* 0x0000000500007c02 */ /* 0x010fce0008000f00 */
.L_x_148:
[----:B-1----:R1:W2:Y:S02]  /*7e60*/  SYNCS.PHASECHK.TRANS64.TRYWAIT P0, [R0+URZ], R3 ;  /* 0x00000003000075a7 */ /* 0x0022a400080011ff */
[----:B--2---:R-:W-:Y:S05]  /*7e70*/  @!P0 NANOSLEEP.SYNCS 0x989680 ;  /* 0x009896800000895d */ /* 0x004fea0003900000 */
[----:B------:R-:W2:Y:S02]  /*7e80*/  @!P0 SYNCS.PHASECHK.TRANS64 P0, [R0+URZ], R3 ;  /* 0x00000003000085a7 */ /* 0x000ea400080010ff */
[----:B--2---:R-:W-:Y:S05]  /*7e90*/  @!P0 BRA `(.L_x_148) ;  /* 0xfffffffc00f08947 */ /* 0x004fea000383ffff */
[----:B------:R-:W-:Y:S05]  /*7ea0*/  BRA `(.L_x_149) ;  /* 0xffffffa800387947 */ /* 0x000fea000383ffff */
.L_x_41:
[----:B----4-:R-:W-:-:S07]  /*7eb0*/  MOV R0, UR5 ;  /* 0x0000000500007c02 */ /* 0x010fce0008000f00 */
.L_x_150:
[----:B-1----:R1:W2:Y:S02]  /*7ec0*/  SYNCS.PHASECHK.TRANS64.TRYWAIT P0, [R0+URZ], R3 ;  /* 0x00000003000075a7 */ /* 0x0022a400080011ff */
[----:B--2---:R-:W-:Y:S05]  /*7ed0*/  @!P0 NANOSLEEP.SYNCS 0x989680 ;  /* 0x009896800000895d */ /* 0x004fea0003900000 */
[----:B------:R-:W2:Y:S02]  /*7ee0*/  @!P0 SYNCS.PHASECHK.TRANS64 P0, [R0+URZ], R3 ;  /* 0x00000003000085a7 */ /* 0x000ea400080010ff */
[----:B--2---:R-:W-:Y:S05]  /*7ef0*/  @!P0 BRA `(.L_x_150) ;  /* 0xfffffffc00f08947 */ /* 0x004fea000383ffff */
[----:B------:R-:W-:Y:S05]  /*7f00*/  BRA `(.L_x_151) ;  /* 0xffffffa800447947 */ /* 0x000fea000383ffff */
.L_x_42:
[----:B----4-:R-:W-:-:S07]  /*7f10*/  MOV R0, UR5 ;  /* 0x0000000500007c02 */ /* 0x010fce0008000f00 */
.L_x_152:
[----:B-1----:R1:W2:Y:S02]  /*7f20*/  SYNCS.PHASECHK.TRANS64.TRYWAIT P0, [R0+URZ], R3 ;  /* 0x00000003000075a7 */ /* 0x0022a400080011ff */
[----:B--2---:R-:W-:Y:S05]  /*7f30*/  @!P0 NANOSLEEP.SYNCS 0x989680 ;  /* 0x009896800000895d */ /* 0x004fea0003900000 */
[----:B------:R-:W2:Y:S02]  /*7f40*/  @!P0 SYNCS.PHASECHK.TRANS64 P0, [R0+URZ], R3 ;  /* 0x00000003000085a7 */ /* 0x000ea400080010ff */
[----:B--2---:R-:W-:Y:S05]  /*7f50*/  @!P0 BRA `(.L_x_152) ;  /* 0xfffffffc00f08947 */ /* 0x004fea000383ffff */
[----:B------:R-:W-:Y:S05]  /*7f60*/  BRA `(.L_x_153) ;  /* 0xffffffa800507947 */ /* 0x000fea000383ffff */
.L_x_43:
[----:B----4-:R-:W-:-:S07]  /*7f70*/  MOV R0, UR5 ;  /* 0x0000000500007c02 */ /* 0x010fce0008000f00 */
.L_x_154:
[----:B-1----:R1:W2:Y:S02]  /*7f80*/  SYNCS.PHASECHK.TRANS64.TRYWAIT P0, [R0+URZ], R3 ;  /* 0x00000003000075a7 */ /* 0x0022a400080011ff */
[----:B--2---:R-:W-:Y:S05]  /*7f90*/  @!P0 NANOSLEEP.SYNCS 0x989680 ;  /* 0x009896800000895d */ /* 0x004fea0003900000 */
[----:B------:R-:W2:Y:S02]  /*7fa0*/  @!P0 SYNCS.PHASECHK.TRANS64 P0, [R0+URZ], R3 ;  /* 0x00000003000085a7 */ /* 0x000ea400080010ff */
[----:B--2---:R-:W-:Y:S05]  /*7fb0*/  @!P0 BRA `(.L_x_154) ;  /* 0xfffffffc00f08947 */ /* 0x004fea000383ffff */
[----:B------:R-:W-:Y:S05]  /*7fc0*/  BRA `(.L_x_155) ;  /* 0xffffffa8005c7947 */ /* 0x000fea000383ffff */
.L_x_44:
[----:B----4-:R-:W-:-:S07]  /*7fd0*/  MOV R0, UR5 ;  /* 0x0000000500007c02 */ /* 0x010fce0008000f00 */
.L_x_156:
[----:B-1----:R1:W2:Y:S02]  /*7fe0*/  SYNCS.PHASECHK.TRANS64.TRYWAIT P0, [R0+URZ], R3 ;  /* 0x00000003000075a7 */ /* 0x0022a400080011ff */
[----:B--2---:R-:W-:Y:S05]  /*7ff0*/  @!P0 NANOSLEEP.SYNCS 0x989680 ;  /* 0x009896800000895d */ /* 0x004fea0003900000 */
[----:B------:R-:W2:Y:S02]  /*8000*/  @!P0 SYNCS.PHASECHK.TRANS64 P0, [R0+URZ], R3 ;  /* 0x00000003000085a7 */ /* 0x000ea400080010ff */
[----:B--2---:R-:W-:Y:S05]  /*8010*/  @!P0 BRA `(.L_x_156) ;  /* 0xfffffffc00f08947 */ /* 0x004fea000383ffff */
[----:B------:R-:W-:Y:S05]  /*8020*/  BRA `(.L_x_157) ;  /* 0xffffffa800687947 */ /* 0x000fea000383ffff */
.L_x_45:
[----:B----4-:R-:W-:-:S07]  /*8030*/  MOV R0, UR5 ;  /* 0x0000000500007c02 */ /* 0x010fce0008000f00 */
.L_x_158:
[----:B-1----:R1:W2:Y:S02]  /*8040*/  SYNCS.PHASECHK.TRANS64.TRYWAIT P0, [R0+URZ], R3 ;  /* 0x00000003000075a7 */ /* 0x0022a400080011ff */
[----:B--2---:R-:W-:Y:S05]  /*8050*/  @!P0 NANOSLEEP.SYNCS 0x989680 ;  /* 0x009896800000895d */ /* 0x004fea0003900000 */
[----:B------:R-:W2:Y:S02]  /*8060*/  @!P0 SYNCS.PHASECHK.TRANS64 P0, [R0+URZ], R3 ;  /* 0x00000003000085a7 */ /* 0x000ea400080010ff */
[----:B--2---:R-:W-:Y:S05]  /*8070*/  @!P0 BRA `(.L_x_158) ;  /* 0xfffffffc00f08947 */ /* 0x004fea000383ffff */
[----:B------:R-:W-:Y:S05]  /*8080*/  BRA `(.L_x_159) ;  /* 0xffffffa800747947 */ /* 0x000fea000383ffff */
.L_x_46:
[----:B----4-:R-:W-:-:S07]  /*8090*/  MOV R0, UR5 ;  /* 0x0000000500007c02 */ /* 0x010fce0008000f00 */
.L_x_160:
[----:B-1----:R1:W2:Y:S02]  /*80a0*/  SYNCS.PHASECHK.TRANS64.TRYWAIT P0, [R0+URZ], R3 ;  /* 0x00000003000075a7 */ /* 0x0022a400080011ff */
[----:B--2---:R-:W-:Y:S05]  /*80b0*/  @!P0 NANOSLEEP.SYNCS 0x989680 ;  /* 0x009896800000895d */ /* 0x004fea0003900000 */
[----:B------:R-:W2:Y:S02]  /*80c0*/  @!P0 SYNCS.PHASECHK.TRANS64 P0, [R0+URZ], R3 ;  /* 0x00000003000085a7 */ /* 0x000ea400080010ff */
[----:B--2---:R-:W-:Y:S05]  /*80d0*/  @!P0 BRA `(.L_x_160) ;  /* 0xfffffffc00f08947 */ /* 0x004fea000383ffff */
[----:B------:R-:W-:Y:S05]  /*80e0*/  BRA `(.L_x_161) ;  /* 0xffffffa800807947 */ /* 0x000fea000383ffff */
.L_x_47:
[----:B----4-:R-:W-:-:S07]  /*80f0*/  MOV R0, UR5 ;  /* 0x0000000500007c02 */ /* 0x010fce0008000f00 */
.L_x_162:
[----:B-1----:R1:W2:Y:S02]  /*8100*/  SYNCS.PHASECHK.TRANS64.TRYWAIT P0, [R0+URZ], R3 ;  /* 0x00000003000075a7 */ /* 0x0022a400080011ff */
[----:B--2---:R-:W-:Y:S05]  /*8110*/  @!P0 NANOSLEEP.SYNCS 0x989680 ;  /* 0x009896800000895d */ /* 0x004fea0003900000 */
[----:B------:R-:W2:Y:S02]  /*8120*/  @!P0 SYNCS.PHASECHK.TRANS64 P0, [R0+URZ], R3 ;  /* 0x00000003000085a7 */ /* 0x000ea400080010ff */
[----:B--2---:R-:W-:Y:S05]  /*8130*/  @!P0 BRA `(.L_x_162) ;  /* 0xfffffffc00f08947 */ /* 0x004fea000383ffff */
[----:B------:R-:W-:Y:S05]  /*8140*/  BRA `(.L_x_163) ;  /* 0xffffffa8008c7947 */ /* 0x000fea000383ffff */
.L_x_48:
[----:B----4-:R-:W-:-:S07]  /*8150*/  MOV R0, UR5 ;  /* 0x0000000500007c02 */ /* 0x010fce0008000f00 */
.L_x_164:
[----:B-1----:R1:W2:Y:S02]  /*8160*/  SYNCS.PHASECHK.TRANS64.TRYWAIT P0, [R0+URZ], R3 ;  /* 0x00000003000075a7 */ /* 0x0022a400080011ff */
[----:B--2---:R-:W-:Y:S05]  /*8170*/  @!P0 NANOSLEEP.SYNCS 0x989680 ;  /* 0x009896800000895d */ /* 0x004fea0003900000 */
[----:B------:R-:W2:Y:S02]  /*8180*/  @!P0 SYNCS.PHASECHK.TRANS64 P0, [R0+URZ], R3 ;  /* 0x00000003000085a7 */ /* 0x000ea400080010ff */
[----:B--2---:R-:W-:Y:S05]  /*8190*/  @!P0 BRA `(.L_x_164) ;  /* 0xfffffffc00f08947 */ /* 0x004fea000383ffff */
[----:B------:R-:W-:Y:S05]  /*81a0*/  BRA `(.L_x_165) ;  /* 0xffffffa800987947 */ /* 0x000fea000383ffff */
.L_x_49:
[----:B----4-:R-:W-:-:S07]  /*81b0*/  MOV R0, UR5 ;  /* 0x0000000500007c02 */ /* 0x010fce0008000f00 */
.L_x_166:
[----:B-1----:R1:W2:Y:S02]  /*81c0*/  SYNCS.PHASECHK.TRANS64.TRYWAIT P0, [R0+URZ], R3 ;  /* 0x00000003000075a7 */ /* 0x0022a400080011ff */
[----:B--2---:R-:W-:Y:S05]  /*81d0*/  @!P0 NANOSLEEP.SYNCS 0x989680 ;  /* 0x009896800000895d */ /* 0x004fea0003900000 */
[----:B------:R-:W2:Y:S02]  /*81e0*/  @!P0 SYNCS.PHASECHK.TRANS64 P0, [R0+URZ], R3 ;  /* 0x00000003000085a7 */ /* 0x000ea400080010ff */
[----:B--2---:R-:W-:Y:S05]  /*81f0*/  @!P0 BRA `(.L_x_166) ;  /* 0xfffffffc00f08947 */ /* 0x004fea000383ffff */
[----:B------:R-:W-:Y:S05]  /*8200*/  BRA `(.L_x_167) ;  /* 0xffffffa800a47947 */ /* 0x000fea000383ffff */
.L_x_50:
[----:B----4-:R-:W-:-:S07]  /*8210*/  MOV R0, UR5 ;  /* 0x0000000500007c02 */ /* 0x010fce0008000f00 */
.L_x_168:
[----:B-1----:R1:W2:Y:S02]  /*8220*/  SYNCS.PHASECHK.TRANS64.TRYWAIT P0, [R0+URZ], R3 ;  /* 0x00000003000075a7 */ /* 0x0022a400080011ff */
[----:B--2---:R-:W-:Y:S05]  /*8230*/  @!P0 NANOSLEEP.SYNCS 0x989680 ;  /* 0x009896800000895d */ /* 0x004fea0003900000 */
[----:B------:R-:W2:Y:S02]  /*8240*/  @!P0 SYNCS.PHASECHK.TRANS64 P0, [R0+URZ], R3 ;  /* 0x00000003000085a7 */ /* 0x000ea400080010ff */
[----:B--2---:R-:W-:Y:S05]  /*8250*/  @!P0 BRA `(.L_x_168) ;  /* 0xfffffffc00f08947 */ /* 0x004fea000383ffff */
[----:B------:R-:W-:Y:S05]  /*8260*/  BRA `(.L_x_169) ;  /* 0xffffffa800b07947 */ /* 0x000fea000383ffff */
.L_x_51:
[----:B----4-:R-:W-:-:S07]  /*8270*/  MOV R0, UR5 ;  /* 0x0000000500007c02 */ /* 0x010fce0008000f00 */
.L_x_170:
[----:B-1----:R1:W2:Y:S02]  /*8280*/  SYNCS.PHASECHK.TRANS64.TRYWAIT P0, [R0+URZ], R3 ;  /* 0x00000003000075a7 */ /* 0x0022a400080011ff */
[----:B--2---:R-:W-:Y:S05]  /*8290*/  @!P0 NANOSLEEP.SYNCS 0x989680 ;  /* 0x009896800000895d */ /* 0x004fea0003900000 */
[----:B------:R-:W2:Y:S02]  /*82a0*/  @!P0 SYNCS.PHASECHK.TRANS64 P0, [R0+URZ], R3 ;  /* 0x00000003000085a7 */ /* 0x000ea400080010ff */
[----:B--2---:R-:W-:Y:S05]  /*82b0*/  @!P0 BRA `(.L_x_170) ;  /* 0xfffffffc00f08947 */ /* 0x004fea000383ffff */
[----:B------:R-:W-:Y:S05]  /*82c0*/  BRA `(.L_x_171) ;  /* 0xffffffa800bc7947 */ /* 0x000fea000383ffff */
.L_x_52:
[----:B----4-:R-:W-:-:S07]  /*82d0*/  MOV R0, UR5 ;  /* 0x0000000500007c02 */ /* 0x010fce0008000f00 */
.L_x_172:
[----:B-1----:R1:W2:Y:S02]  /*82e0*/  SYNCS.PHASECHK.TRANS64.TRYWAIT P0, [R0+URZ], R3 ;  /* 0x00000003000075a7 */ /* 0x0022a400080011ff */
[----:B--2---:R-:W-:Y:S05]  /*82f0*/  @!P0 NANOSLEEP.SYNCS 0x989680 ;  /* 0x009896800000895d */ /* 0x004fea0003900000 */
[----:B------:R-:W2:Y:S02]  /*8300*/  @!P0 SYNCS.PHASECHK.TRANS64 P0, [R0+URZ], R3 ;  /* 0x00000003000085a7 */ /* 0x000ea400080010ff */
[----:B--2---:R-:W-:Y:S05]  /*8310*/  @!P0 BRA `(.L_x_172) ;  /* 0xfffffffc00f08947 */ /* 0x004fea000383ffff */
[----:B------:R-:W-:Y:S05]  /*8320*/  BRA `(.L_x_173) ;  /* 0xffffffa800c87947 */ /* 0x000fea000383ffff */
.L_x_53:
[----:B----4-:R-:W-:-:S07]  /*8330*/  MOV R0, UR5 ;  /* 0x0000000500007c02 */ /* 0x010fce0008000f00 */
.L_x_174:
[----:B-1----:R1:W2:Y:S02]  /*8340*/  SYNCS.PHASECHK.TRANS64.TRYWAIT P0, [R0+URZ], R3 ;  /* 0x00000003000075a7 */ /* 0x0022a400080011ff */
[----:B--2---:R-:W-:Y:S05]  /*8350*/  @!P0 NANOSLEEP.SYNCS 0x989680 ;  /* 0x009896800000895d */ /* 0x004fea0003900000 */
[----:B------:R-:W2:Y:S02]  /*8360*/  @!P0 SYNCS.PHASECHK.TRANS64 P0, [R0+URZ], R3 ;  /* 0x00000003000085a7 */ /* 0x000ea400080010ff */
[----:B--2---:R-:W-:Y:S05]  /*8370*/  @!P0 BRA `(.L_x_174) ;  /* 0xfffffffc00f08947 */ /* 0x004fea000383ffff */
[----:B------:R-:W-:Y:S05]  /*8380*/  BRA `(.L_x_175) ;  /* 0xffffffa800d47947 */ /* 0x000fea000383ffff */
.L_x_54:
[----:B----4-:R-:W-:-:S07]  /*8390*/  MOV R0, UR5 ;  /* 0x0000000500007c02 */ /* 0x010fce0008000f00 */
.L_x_176:
[----:B-1----:R1:W2:Y:S02]  /*83a0*/  SYNCS.PHASECHK.TRANS64.TRYWAIT P0, [R0+URZ], R3 ;  /* 0x00000003000075a7 */ /* 0x0022a400080011ff */
[----:B--2---:R-:W-:Y:S05]  /*83b0*/  @!P0 NANOSLEEP.SYNCS 0x989680 ;  /* 0x009896800000895d */ /* 0x004fea0003900000 */
[----:B------:R-:W2:Y:S02]  /*83c0*/  @!P0 SYNCS.PHASECHK.TRANS64 P0, [R0+URZ], R3 ;  /* 0x00000003000085a7 */ /* 0x000ea400080010ff */
[----:B--2---:R-:W-:Y:S05]  /*83d0*/  @!P0 BRA `(.L_x_176) ;  /* 0xfffffffc00f08947 */ /* 0x004fea000383ffff */
[----:B------:R-:W-:Y:S05]  /*83e0*/  BRA `(.L_x_177) ;  /* 0xffffffa800e07947 */ /* 0x000fea000383ffff */
.L_x_55:
[----:B----4-:R-:W-:-:S07]  /*83f0*/  MOV R0, UR5 ;  /* 0x0000000500007c02 */ /* 0x010fce0008000f00 */
.L_x_178:
[----:B-1----:R1:W2:Y:S02]  /*8400*/  SYNCS.PHASECHK.TRANS64.TRYWAIT P0, [R0+URZ], R3 ;  /* 0x00000003000075a7 */ /* 0x0022a400080011ff */
[----:B--2---:R-:W-:Y:S05]  /*8410*/  @!P0 NANOSLEEP.SYNCS 0x989680 ;  /* 0x009896800000895d */ /* 0x004fea0003900000 */
[----:B------:R-:W2:Y:S02]  /*8420*/  @!P0 SYNCS.PHASECHK.TRANS64 P0, [R0+URZ], R3 ;  /* 0x00000003000085a7 */ /* 0x000ea400080010ff */
[----:B--2---:R-:W-:Y:S05]  /*8430*/  @!P0 BRA `(.L_x_178) ;  /* 0xfffffffc00f08947 */ /* 0x004fea000383ffff */
[----:B------:R-:W-:Y:S05]  /*8440*/  BRA `(.L_x_179) ;  /* 0xffffffa800ec7947 */ /* 0x000fea000383ffff */
.L_x_56:
[----:B----4-:R-:W-:-:S07]  /*8450*/  MOV R0, UR5 ;  /* 0x0000000500007c02 */ /* 0x010fce0008000f00 */
.L_x_180:
[----:B-1----:R1:W2:Y:S02]  /*8460*/  SYNCS.PHASECHK.TRANS64.TRYWAIT P0, [R0+URZ], R3 ;  /* 0x00000003000075a7 */ /* 0x0022a400080011ff */
[----:B--2---:R-:W-:Y:S05]  /*8470*/  @!P0 NANOSLEEP.SYNCS 0x989680 ;  /* 0x009896800000895d */ /* 0x004fea0003900000 */
[----:B------:R-:W2:Y:S02]  /*8480*/  @!P0 SYNCS.PHASECHK.TRANS64 P0, [R0+URZ], R3 ;  /* 0x00000003000085a7 */ /* 0x000ea400080010ff */
[----:B--2---:R-:W-:Y:S05]  /*8490*/  @!P0 BRA `(.L_x_180) ;  /* 0xfffffffc00f08947 */ /* 0x004fea000383ffff */
[----:B------:R-:W-:Y:S05]  /*84a0*/  BRA `(.L_x_181) ;  /* 0xffffffa800f87947 */ /* 0x000fea000383ffff */
.L_x_57:
[----:B----4-:R-:W-:-:S07]  /*84b0*/  MOV R0, UR5 ;  /* 0x0000000500007c02 */ /* 0x010fce0008000f00 */
.L_x_182:
[----:B-1----:R1:W2:Y:S02]  /*84c0*/  SYNCS.PHASECHK.TRANS64.TRYWAIT P0, [R0+URZ], R3 ;  /* 0x00000003000075a7 */ /* 0x0022a400080011ff */
[----:B--2---:R-:W-:Y:S05]  /*84d0*/  @!P0 NANOSLEEP.SYNCS 0x989680 ;  /* 0x009896800000895d */ /* 0x004fea0003900000 */
[----:B------:R-:W2:Y:S02]  /*84e0*/  @!P0 SYNCS.PHASECHK.TRANS64 P0, [R0+URZ], R3 ;  /* 0x00000003000085a7 */ /* 0x000ea400080010ff */
[----:B--2---:R-:W-:Y:S05]  /*84f0*/  @!P0 BRA `(.L_x_182) ;  /* 0xfffffffc00f08947 */ /* 0x004fea000383ffff */
[----:B------:R-:W-:Y:S05]  /*8500*/  BRA `(.L_x_183) ;  /* 0xffffffac00047947 */ /* 0x000fea000383ffff */
.L_x_58:
[----:B----4-:R-:W-:-:S07]  /*8510*/  MOV R0, UR5 ;  /* 0x0000000500007c02 */ /* 0x010fce0008000f00 */
.L_x_184:
[----:B-1----:R1:W2:Y:S02]  /*8520*/  SYNCS.PHASECHK.TRANS64.TRYWAIT P0, [R0+URZ], R3 ;  /* 0x00000003000075a7 */ /* 0x0022a400080011ff */
[----:B--2---:R-:W-:Y:S05]  /*8530*/  @!P0 NANOSLEEP.SYNCS 0x989680 ;  /* 0x009896800000895d */ /* 0x004fea0003900000 */
[----:B------:R-:W2:Y:S02]  /*8540*/  @!P0 SYNCS.PHASECHK.TRANS64 P0, [R0+URZ], R3 ;  /* 0x00000003000085a7 */ /* 0x000ea400080010ff */
[----:B--2---:R-:W-:Y:S05]  /*8550*/  @!P0 BRA `(.L_x_184) ;  /* 0xfffffffc00f08947 */ /* 0x004fea000383ffff */
[----:B------:R-:W-:Y:S05]  /*8560*/  BRA `(.L_x_185) ;  /* 0xffffffac00107947 */ /* 0x000fea000383ffff */
.L_x_59:
[----:B----4-:R-:W-:-:S07]  /*8570*/  MOV R0, UR5 ;  /* 0x0000000500007c02 */ /* 0x010fce0008000f00 */
.L_x_186:
[----:B-1----:R1:W2:Y:S02]  /*8580*/  SYNCS.PHASECHK.TRANS64.TRYWAIT P0, [R0+URZ], R3 ;  /* 0x00000003000075a7 */ /* 0x0022a400080011ff */
[----:B--2---:R-:W-:Y:S05]  /*8590*/  @!P0 NANOSLEEP.SYNCS 0x989680 ;  /* 0x009896800000895d */ /* 0x004fea0003900000 */
[----:B------:R-:W2:Y:S02]  /*85a0*/  @!P0 SYNCS.PHASECHK.TRANS64 P0, [R0+URZ], R3 ;  /* 0x00000003000085a7 */ /* 0x000ea400080010ff */
[----:B--2---:R-:W-:Y:S05]  /*85b0*/  @!P0 BRA `(.L_x_186) ;  /* 0xfffffffc00f08947 */ /* 0x004fea000383ffff */
[----:B------:R-:W-:Y:S05]  /*85c0*/  BRA `(.L_x_187) ;  /* 0xffffffac001c7947 */ /* 0x000fea000383ffff */
.L_x_60:
[----:B----4-:R-:W-:-:S07]  /*85d0*/  MOV R0, UR5 ;  /* 0x0000000500007c02 */ /* 0x010fce0008000f00 */
.L_x_188:
[----:B-1----:R1:W2:Y:S02]  /*85e0*/  SYNCS.PHASECHK.TRANS64.TRYWAIT P0, [R0+URZ], R3 ;  /* 0x00000003000075a7 */ /* 0x0022a400080011ff */
[----:B--2---:R-:W-:Y:S05]  /*85f0*/  @!P0 NANOSLEEP.SYNCS 0x989680 ;  /* 0x009896800000895d */ /* 0x004fea0003900000 */
[----:B------:R-:W2:Y:S02]  /*8600*/  @!P0 SYNCS.PHASECHK.TRANS64 P0, [R0+URZ], R3 ;  /* 0x00000003000085a7 */ /* 0x000ea400080010ff */
[----:B--2---:R-:W-:Y:S05]  /*8610*/  @!P0 BRA `(.L_x_188) ;  /* 0xfffffffc00f08947 */ /* 0x004fea000383ffff */
[----:B------:R-:W-:Y:S05]  /*8620*/  BRA `(.L_x_189) ;  /* 0xffffffac00287947 */ /* 0x000fea000383ffff */
.L_x_61:
[----:B----4-:R-:W-:-:S07]  /*8630*/  MOV R0, UR5 ;  /* 0x0000000500007c02 */ /* 0x010fce0008000f00 */
.L_x_190:
[----:B-1----:R1:W2:Y:S02]  /*8640*/  SYNCS.PHASECHK.TRANS64.TRYWAIT P0, [R0+URZ], R3 ;  /* 0x00000003000075a7 */ /* 0x0022a400080011ff */
[----:B--2---:R-:W-:Y:S05]  /*8650*/  @!P0 NANOSLEEP.SYNCS 0x989680 ;  /* 0x009896800000895d */ /* 0x004fea0003900000 */
[----:B------:R-:W2:Y:S02]  /*8660*/  @!P0 SYNCS.PHASECHK.TRANS64 P0, [R0+URZ], R3 ;  /* 0x00000003000085a7 */ /* 0x000ea400080010ff */
[----:B--2---:R-:W-:Y:S05]  /*8670*/  @!P0 BRA `(.L_x_190) ;  /* 0xfffffffc00f08947 */ /* 0x004fea000383ffff */
[----:B------:R-:W-:Y:S05]  /*8680*/  BRA `(.L_x_191) ;  /* 0xffffffac00347947 */ /* 0x000fea000383ffff */
.L_x_64:
[----:B-1----:R1:W2:Y:S02]  /*8690*/  SYNCS.PHASECHK.TRANS64.TRYWAIT P0, [R0+URZ+0x240], R4 ;  /* 0x00024004000075a7 */ /* 0x0022a400080011ff */
[----:B--2---:R-:W-:Y:S05]  /*86a0*/  @!P0 NANOSLEEP.SYNCS 0x989680 ;  /* 0x009896800000895d */ /* 0x004fea0003900000 */
[----:B------:R-:W2:Y:S02]  /*86b0*/  @!P0 SYNCS.PHASECHK.TRANS64 P0, [R0+URZ+0x240], R4 ;  /* 0x00024004000085a7 */ /* 0x000ea400080010ff */
[----:B--2---:R-:W-:Y:S05]  /*86c0*/  @!P0 BRA `(.L_x_64) ;  /* 0xfffffffc00f08947 */ /* 0x004fea000383ffff */
[----:B------:R-:W-:Y:S05]  /*86d0*/  BRA `(.L_x_192) ;  /* 0xffffffac00907947 */ /* 0x000fea000383ffff */
.L_x_65:
[----:B------:R-:W-:-:S07]  /*86e0*/  MOV R0, UR5 ;  /* 0x0000000500007c02 */ /* 0x000fce0008000f00 */
.L_x_193:
[----:B-1----:R1:W2:Y:S02]  /*86f0*/  SYNCS.PHASECHK.TRANS64.TRYWAIT P0, [R0+URZ+0x1f0], R5 ;  /* 0x0001f005000075a7 */ /* 0x0022a400080011ff */
[----:B--2---:R-:W-:Y:S05]  /*8700*/  @!P0 NANOSLEEP.SYNCS 0x989680 ;  /* 0x009896800000895d */ /* 0x004fea0003900000 */
[----:B------:R-:W2:Y:S02]  /*8710*/  @!P0 SYNCS.PHASECHK.TRANS64 P0, [R0+URZ+0x1f0], R5 ;  /* 0x0001f005000085a7 */ /* 0x000ea400080010ff */
[----:B--2---:R-:W-:Y:S05]  /*8720*/  @!P0 BRA `(.L_x_193) ;  /* 0xfffffffc00f08947 */ /* 0x004fea000383ffff */
[----:B------:R-:W-:Y:S05]  /*8730*/  BRA `(.L_x_194) ;  /* 0xffffffac00a07947 */ /* 0x000fea000383ffff */
.L_x_66:
[----:B-1----:R1:W2:Y:S02]  /*8740*/  SYNCS.PHASECHK.TRANS64.TRYWAIT P1, [R0+URZ+0x1e0], R4 ;  /* 0x0001e004000075a7 */ /* 0x0022a400080211ff */
[----:B--2---:R-:W-:Y:S05]  /*8750*/  @!P1 NANOSLEEP.SYNCS 0x989680 ;  /* 0x009896800000995d */ /* 0x004fea0003900000 */
[----:B------:R-:W2:Y:S02]  /*8760*/  @!P1 SYNCS.PHASECHK.TRANS64 P1, [R0+URZ+0x1e0], R4 ;  /* 0x0001e004000095a7 */ /* 0x000ea400080210ff */
[----:B--2---:R-:W-:Y:S05]  /*8770*/  @!P1 BRA `(.L_x_66) ;  /* 0xfffffffc00f09947 */ /* 0x004fea000383ffff */
[----:B------:R-:W-:Y:S05]  /*8780*/  BRA `(.L_x_195) ;  /* 0xffffffac00d07947 */ /* 0x000fea000383ffff */
.L_x_69:
[----:B------:R-:W-:-:S07]  /*8790*/  MOV R0, UR5 ;  /* 0x0000000500007c02 */ /* 0x000fce0008000f00 */
.L_x_196:
[----:B-1----:R1:W2:Y:S02]  /*87a0*/  SYNCS.PHASECHK.TRANS64.TRYWAIT P0, [R0+URZ+0x1f0], R2 ;  /* 0x0001f002000075a7 */ /* 0x0022a400080011ff */
[----:B--2---:R-:W-:Y:S05]  /*87b0*/  @!P0 NANOSLEEP.SYNCS 0x989680 ;  /* 0x009896800000895d */ /* 0x004fea0003900000 */
[----:B------:R-:W2:Y:S02]  /*87c0*/  @!P0 SYNCS.PHASECHK.TRANS64 P0, [R0+URZ+0x1f0], R2 ;  /* 0x0001f002000085a7 */ /* 0x000ea400080010ff */
[----:B--2---:R-:W-:Y:S05]  /*87d0*/  @!P0 BRA `(.L_x_196) ;  /* 0xfffffffc00f08947 */ /* 0x004fea000383ffff */
[----:B------:R-:W-:Y:S05]  /*87e0*/  BRA `(.L_x_68) ;  /* 0xffffffb000247947 */ /* 0x000fea000383ffff */
.L_x_76:
[----:B-1----:R1:W2:Y:S02]  /*87f0*/  SYNCS.PHASECHK.TRANS64.TRYWAIT P1, [R0+URZ+0x1e0], R2 ;  /* 0x0001e002000075a7 */ /* 0x0022a400080211ff */
[----:B--2---:R-:W-:Y:S05]  /*8800*/  @!P1 NANOSLEEP.SYNCS 0x989680 ;  /* 0x009896800000995d */ /* 0x004fea0003900000 */
[----:B------:R-:W2:Y:S02]  /*8810*/  @!P1 SYNCS.PHASECHK.TRANS64 P1, [R0+URZ+0x1e0], R2 ;  /* 0x0001e002000095a7 */ /* 0x000ea400080210ff */
[----:B--2---:R-:W-:Y:S05]  /*8820*/  @!P1 BRA `(.L_x_76) ;  /* 0xfffffffc00f09947 */ /* 0x004fea000383ffff */
[----:B------:R-:W-:Y:S05]  /*8830*/  BRA `(.L_x_197) ;  /* 0xffffffb400847947 */ /* 0x000fea000383ffff */
.L_x_77:
[----:B------:R-:W-:-:S07]  /*8840*/  MOV R2, UR8 ;  /* 0x0000000800027c02 */ /* 0x000fce0008000f00 */
.L_x_198:
[----:B-1----:R1:W2:Y:S02]  /*8850*/  SYNCS.PHASECHK.TRANS64.TRYWAIT P0, [R2+URZ+0x220], R0 ;  /* 0x00022000020075a7 */ /* 0x0022a400080011ff */
[----:B--2---:R-:W-:Y:S05]  /*8860*/  @!P0 NANOSLEEP.SYNCS 0x989680 ;  /* 0x009896800000895d */ /* 0x004fea0003900000 */
[----:B------:R-:W2:Y:S02]  /*8870*/  @!P0 SYNCS.PHASECHK.TRANS64 P0, [R2+URZ+0x220], R0 ;  /* 0x00022000020085a7 */ /* 0x000ea400080010ff */
[----:B--2---:R-:W-:Y:S05]  /*8880*/  @!P0 BRA `(.L_x_198) ;  /* 0xfffffffc00f08947 */ /* 0x004fea000383ffff */
[----:B------:R-:W-:Y:S05]  /*8890*/  BRA `(.L_x_199) ;  /* 0xffffffb400d47947 */ /* 0x000fea000383ffff */
.L_x_80:
[----:B------:R-:W-:Y:S07]  /*88a0*/  MOV R0, UR7 ;  /* 0x0000000700007c02 */ /* 0x000fee0008000f00 */
.L_x_200:
[----:B-1----:R1:W2:Y:S02]  /*88b0*/  SYNCS.PHASECHK.TRANS64.TRYWAIT P0, [R0+URZ], R2 ;  /* 0x00000002000075a7 */ /* 0x0022a400080011ff */
[----:B--2---:R-:W-:Y:S05]  /*88c0*/  @!P0 NANOSLEEP.SYNCS 0x989680 ;  /* 0x009896800000895d */ /* 0x004fea0003900000 */
[----:B------:R-:W2:Y:S02]  /*88d0*/  @!P0 SYNCS.PHASECHK.TRANS64 P0, [R0+URZ], R2 ;  /* 0x00000002000085a7 */ /* 0x000ea400080010ff */
[----:B--2---:R-:W-:Y:S05]  /*88e0*/  @!P0 BRA `(.L_x_200) ;  /* 0xfffffffc00f08947 */ /* 0x004fea000383ffff */
[----:B------:R-:W-:Y:S05]  /*88f0*/  BRA `(.L_x_79) ;  /* 0xffffffb400f07947 */ /* 0x000fea000383ffff */
.L_x_83:
[----:B------:R-:W-:-:S07]  /*8900*/  MOV R0, UR5 ;  /* 0x0000000500007c02 */ /* 0x000fce0008000f00 */
.L_x_201:
[----:B--2---:R2:W3:Y:S02]  /*8910*/  SYNCS.PHASECHK.TRANS64.TRYWAIT P0, [R0+URZ], R2 ;  /* 0x00000002000075a7 */ /* 0x0044e400080011ff */
[----:B---3--:R-:W-:Y:S05]  /*8920*/  @!P0 NANOSLEEP.SYNCS 0x989680 ;  /* 0x009896800000895d */ /* 0x008fea0003900000 */
[----:B------:R-:W3:Y:S02]  /*8930*/  @!P0 SYNCS.PHASECHK.TRANS64 P0, [R0+URZ], R2 ;  /* 0x00000002000085a7 */ /* 0x000ee400080010ff */
[----:B---3--:R-:W-:Y:S05]  /*8940*/  @!P0 BRA `(.L_x_201) ;  /* 0xfffffffc00f08947 */ /* 0x008fea000383ffff */
[----:B------:R-:W-:Y:S05]  /*8950*/  BRA `(.L_x_202) ;  /* 0xffffffb800a47947 */ /* 0x000fea000383ffff */
.L_x_84:
[----:B------:R-:W-:-:S07]  /*8960*/  MOV R0, UR5 ;  /* 0x0000000500007c02 */ /* 0x000fce0008000f00 */
.L_x_203:
[----:B-1----:R1:W2:Y:S02]  /*8970*/  SYNCS.PHASECHK.TRANS64.TRYWAIT P0, [R0+URZ], R3 ;  /* 0x00000003000075a7 */ /* 0x0022a400080011ff */
[----:B--2---:R-:W-:Y:S05]  /*8980*/  @!P0 NANOSLEEP.SYNCS 0x989680 ;  /* 0x009896800000895d */ /* 0x004fea0003900000 */
[----:B------:R-:W2:Y:S02]  /*8990*/  @!P0 SYNCS.PHASECHK.TRANS64 P0, [R0+URZ], R3 ;  /* 0x00000003000085a7 */ /* 0x000ea400080010ff */
[----:B--2---:R-:W-:Y:S05]  /*89a0*/  @!P0 BRA `(.L_x_203) ;  /* 0xfffffffc00f08947 */ /* 0x004fea000383ffff */
[----:B------:R-:W-:Y:S05]  /*89b0*/  BRA `(.L_x_204) ;  /* 0xffffffb800b07947 */ /* 0x000fea000383ffff */
.L_x_85:
[----:B------:R-:W-:-:S07]  /*89c0*/  MOV R0, UR5 ;  /* 0x0000000500007c02 */ /* 0x000fce0008000f00 */
.L_x_205:
[----:B-1----:R1:W2:Y:S02]  /*89d0*/  SYNCS.PHASECHK.TRANS64.TRYWAIT P0, [R0+URZ], R3 ;  /* 0x00000003000075a7 */ /* 0x0022a400080011ff */
[----:B--2---:R-:W-:Y:S05]  /*89e0*/  @!P0 NANOSLEEP.SYNCS 0x989680 ;  /* 0x009896800000895d */ /* 0x004fea0003900000 */
[----:B------:R-:W2:Y:S02]  /*89f0*/  @!P0 SYNCS.PHASECHK.TRANS64 P0, [R0+URZ], R3 ;  /* 0x00000003000085a7 */ /* 0x000ea400080010ff */
[----:B--2---:R-:W-:Y:S05]  /*8a00*/  @!P0 BRA `(.L_x_205) ;  /* 0xfffffffc00f08947 */ /* 0x004fea000383ffff */
[----:B------:R-:W-:Y:S05]  /*8a10*/  BRA `(.L_x_206) ;  /* 0xffffffb800bc7947 */ /* 0x000fea000383ffff */
.L_x_86:
[----:B-1----:R-:W-:-:S07]  /*8a20*/  MOV R0, UR7 ;  /* 0x0000000700007c02 */ /* 0x002fce0008000f00 */
.L_x_207:
[----:B-1----:R1:W2:Y:S02]  /*8a30*/  SYNCS.PHASECHK.TRANS64.TRYWAIT P0, [R0+URZ], R2 ;  /* 0x00000002000075a7 */ /* 0x0022a400080011ff */
[----:B--2---:R-:W-:Y:S05]  /*8a40*/  @!P0 NANOSLEEP.SYNCS 0x989680 ;  /* 0x009896800000895d */ /* 0x004fea0003900000 */
[----:B------:R-:W2:Y:S02]  /*8a50*/  @!P0 SYNCS.PHASECHK.TRANS64 P0, [R0+URZ], R2 ;  /* 0x00000002000085a7 */ /* 0x000ea400080010ff */
[----:B--2---:R-:W-:Y:S05]  /*8a60*/  @!P0 BRA `(.L_x_207) ;  /* 0xfffffffc00f08947 */ /* 0x004fea000383ffff */
[----:B------:R-:W-:Y:S05]  /*8a70*/  BRA `(.L_x_208) ;  /* 0xffffffb800c87947 */ /* 0x000fea000383ffff */
.L_x_91:
[----:B--2---:R2:W3:Y:S02]  /*8a80*/  SYNCS.PHASECHK.TRANS64.TRYWAIT P0, [R0+URZ+0x1e0], R2 ;  /* 0x0001e002000075a7 */ /* 0x0044e400080011ff */
[----:B---3--:R-:W-:Y:S05]  /*8a90*/  @!P0 NANOSLEEP.SYNCS 0x989680 ;  /* 0x009896800000895d */ /* 0x008fea0003900000 */
[----:B------:R-:W3:Y:S02]  /*8aa0*/  @!P0 SYNCS.PHASECHK.TRANS64 P0, [R0+URZ+0x1e0], R2 ;  /* 0x0001e002000085a7 */ /* 0x000ee400080010ff */
[----:B---3--:R-:W-:Y:S05]  /*8ab0*/  @!P0 BRA `(.L_x_91) ;  /* 0xfffffffc00f08947 */ /* 0x008fea000383ffff */
[----:B------:R-:W-:Y:S05]  /*8ac0*/  BRA `(.L_x_209) ;  /* 0xffffffbc00c07947 */ /* 0x000fea000383ffff */
.L_x_94:
[----:B------:R-:W-:Y:S07]  /*8ad0*/  MOV R0, UR7 ;  /* 0x0000000700007c02 */ /* 0x000fee0008000f00 */
.L_x_210:
[----:B--2---:R2:W3:Y:S02]  /*8ae0*/  SYNCS.PHASECHK.TRANS64.TRYWAIT P0, [R0+URZ+0x1d8], R2 ;  /* 0x0001d802000075a7 */ /* 0x0044e400080011ff */
[----:B---3--:R-:W-:Y:S05]  /*8af0*/  @!P0 NANOSLEEP.SYNCS 0x989680 ;  /* 0x009896800000895d */ /* 0x008fea0003900000 */
[----:B------:R-:W3:Y:S02]  /*8b00*/  @!P0 SYNCS.PHASECHK.TRANS64 P0, [R0+URZ+0x1d8], R2 ;  /* 0x0001d802000085a7 */ /* 0x000ee400080010ff */
[----:B---3--:R-:W-:Y:S05]  /*8b10*/  @!P0 BRA `(.L_x_210) ;  /* 0xfffffffc00f08947 */ /* 0x008fea000383ffff */
[----:B------:R-:W-:Y:S05]  /*8b20*/  BRA `(.L_x_93) ;  /* 0xffffffc000a07947 */ /* 0x000fea000383ffff */
.L_x_97:
[----:B------:R-:W-:Y:S07]  /*8b30*/  MOV R0, UR15 ;  /* 0x0000000f00007c02 */ /* 0x000fee0008000f00 */
.L_x_211:
[----:B-1----:R1:W2:Y:S02]  /*8b40*/  SYNCS.PHASECHK.TRANS64.TRYWAIT P0, [R0+URZ+0x1b8], R9 ;  /* 0x0001b809000075a7 */ /* 0x0022a400080011ff */
[----:B--2---:R-:W-:Y:S05]  /*8b50*/  @!P0 NANOSLEEP.SYNCS 0x989680 ;  /* 0x009896800000895d */ /* 0x004fea0003900000 */
[----:B------:R-:W2:Y:S02]  /*8b60*/  @!P0 SYNCS.PHASECHK.TRANS64 P0, [R0+URZ+0x1b8], R9 ;  /* 0x0001b809000085a7 */ /* 0x000ea400080010ff */
[----:B--2---:R-:W-:Y:S05]  /*8b70*/  @!P0 BRA `(.L_x_211) ;  /* 0xfffffffc00f08947 */ /* 0x004fea000383ffff */
[----:B------:R-:W-:Y:S05]  /*8b80*/  BRA `(.L_x_212) ;  /* 0xffffffc400187947 */ /* 0x000fea000383ffff */
.L_x_98:
[----:B------:R-:W-:Y:S07]  /*8b90*/  MOV R0, UR13 ;  /* 0x0000000d00007c02 */ /* 0x000fee0008000f00 */
.L_x_213:
[----:B-1----:R1:W2:Y:S02]  /*8ba0*/  SYNCS.PHASECHK.TRANS64.TRYWAIT P0, [R0+URZ+0x1b8], R20 ;  /* 0x0001b814000075a7 */ /* 0x0022a400080011ff */
[----:B--2---:R-:W-:Y:S05]  /*8bb0*/  @!P0 NANOSLEEP.SYNCS 0x989680 ;  /* 0x009896800000895d */ /* 0x004fea0003900000 */
[----:B------:R-:W2:Y:S02]  /*8bc0*/  @!P0 SYNCS.PHASECHK.TRANS64 P0, [R0+URZ+0x1b8], R20 ;  /* 0x0001b814000085a7 */ /* 0x000ea400080010ff */
[----:B--2---:R-:W-:Y:S05]  /*8bd0*/  @!P0 BRA `(.L_x_213) ;  /* 0xfffffffc00f08947 */ /* 0x004fea000383ffff */
[----:B------:R-:W-:Y:S05]  /*8be0*/  BRA `(.L_x_214) ;  /* 0xffffffc400b87947 */ /* 0x000fea000383ffff */
.L_x_100:
[----:B------:R-:W-:-:S07]  /*8bf0*/  MOV R0, UR4 ;  /* 0x0000000400007c02 */ /* 0x000fce0008000f00 */
.L_x_215:
[----:B-1----:R1:W3:Y:S02]  /*8c00*/  SYNCS.PHASECHK.TRANS64.TRYWAIT P0, [R0+URZ], R2 ;  /* 0x00000002000075a7 */ /* 0x0022e400080011ff */
[----:B---3--:R-:W-:Y:S05]  /*8c10*/  @!P0 NANOSLEEP.SYNCS 0x989680 ;  /* 0x009896800000895d */ /* 0x008fea0003900000 */
[----:B------:R-:W3:Y:S02]  /*8c20*/  @!P0 SYNCS.PHASECHK.TRANS64 P0, [R0+URZ], R2 ;  /* 0x00000002000085a7 */ /* 0x000ee400080010ff */
[----:B---3--:R-:W-:Y:S05]  /*8c30*/  @!P0 BRA `(.L_x_215) ;  /* 0xfffffffc00f08947 */ /* 0x008fea000383ffff */
[----:B------:R-:W-:Y:S05]  /*8c40*/  BRA `(.L_x_216) ;  /* 0xffffffc800447947 */ /* 0x000fea000383ffff */
.L_x_101:
[----:B------:R-:W-:-:S07]  /*8c50*/  MOV R0, UR4 ;  /* 0x0000000400007c02 */ /* 0x000fce0008000f00 */
.L_x_217:
[----:B-1----:R1:W3:Y:S02]  /*8c60*/  SYNCS.PHASECHK.TRANS64.TRYWAIT P0, [R0+URZ], R2 ;  /* 0x00000002000075a7 */ /* 0x0022e400080011ff */
[----:B---3--:R-:W-:Y:S05]  /*8c70*/  @!P0 NANOSLEEP.SYNCS 0x989680 ;  /* 0x009896800000895d */ /* 0x008fea0003900000 */
[----:B------:R-:W3:Y:S02]  /*8c80*/  @!P0 SYNCS.PHASECHK.TRANS64 P0, [R0+URZ], R2 ;  /* 0x00000002000085a7 */ /* 0x000ee400080010ff */
[----:B---3--:R-:W-:Y:S05]  /*8c90*/  @!P0 BRA `(.L_x_217) ;  /* 0xfffffffc00f08947 */ /* 0x008fea000383ffff */
[----:B------:R-:W-:Y:S05]  /*8ca0*/  BRA `(.L_x_218) ;  /* 0xffffffc800507947 */ /* 0x000fea000383ffff */
.L_x_103:
[----:B--2---:R2:W4:Y:S02]  /*8cb0*/  SYNCS.PHASECHK.TRANS64.TRYWAIT P0, [R0+URZ+0x1e0], R2 ;  /* 0x0001e002000075a7 */ /* 0x00452400080011ff */
[----:B----4-:R-:W-:Y:S05]  /*8cc0*/  @!P0 NANOSLEEP.SYNCS 0x989680 ;  /* 0x009896800000895d */ /* 0x010fea0003900000 */
[----:B------:R-:W4:Y:S02]  /*8cd0*/  @!P0 SYNCS.PHASECHK.TRANS64 P0, [R0+URZ+0x1e0], R2 ;  /* 0x0001e002000085a7 */ /* 0x000f2400080010ff */
[----:B----4-:R-:W-:Y:S05]  /*8ce0*/  @!P0 BRA `(.L_x_103) ;  /* 0xfffffffc00f08947 */ /* 0x010fea000383ffff */
[----:B------:R-:W-:Y:S05]  /*8cf0*/  BRA `(.L_x_219) ;  /* 0xffffffcc00407947 */ /* 0x000fea000383ffff */
.L_x_113:
[----:B-1----:R1:W3:Y:S02]  /*8d00*/  SYNCS.PHASECHK.TRANS64.TRYWAIT P1, [R2+URZ+0x1a0], R4 ;  /* 0x0001a004020075a7 */ /* 0x0022e400080211ff */
[----:B---3--:R-:W-:Y:S05]  /*8d10*/  @!P1 NANOSLEEP.SYNCS 0x989680 ;  /* 0x009896800000995d */ /* 0x008fea0003900000 */
[----:B------:R-:W3:Y:S02]  /*8d20*/  @!P1 SYNCS.PHASECHK.TRANS64 P1, [R2+URZ+0x1a0], R4 ;  /* 0x0001a004020095a7 */ /* 0x000ee400080210ff */
[----:B---3--:R-:W-:Y:S05]  /*8d30*/  @!P1 BRA `(.L_x_113) ;  /* 0xfffffffc00f09947 */ /* 0x008fea000383ffff */
[----:B------:R-:W-:Y:S05]  /*8d40*/  BRA `(.L_x_112) ;  /* 0xffffffd800407947 */ /* 0x000fea000383ffff */
.L_x_115:
[----:B-1----:R1:W2:Y:S02]  /*8d50*/  SYNCS.PHASECHK.TRANS64.TRYWAIT P0, [R44+URZ+0x200], R3 ;  /* 0x000200032c0075a7 */ /* 0x0022a400080011ff */
[----:B--2---:R-:W-:Y:S05]  /*8d60*/  @!P0 NANOSLEEP.SYNCS 0x989680 ;  /* 0x009896800000895d */ /* 0x004fea0003900000 */
[----:B------:R-:W2:Y:S02]  /*8d70*/  @!P0 SYNCS.PHASECHK.TRANS64 P0, [R44+URZ+0x200], R3 ;  /* 0x000200032c0085a7 */ /* 0x000ea400080010ff */
[----:B--2---:R-:W-:Y:S05]  /*8d80*/  @!P0 BRA `(.L_x_115) ;  /* 0xfffffffc00f08947 */ /* 0x004fea000383ffff */
[----:B------:R-:W-:Y:S05]  /*8d90*/  BRA `(.L_x_114) ;  /* 0xffffffd800907947 */ /* 0x000fea000383ffff */
.L_x_126:
[----:B-1----:R1:W2:Y:S02]  /*8da0*/  SYNCS.PHASECHK.TRANS64.TRYWAIT P0, [R2+URZ+0x1a0], R45 ;  /* 0x0001a02d020075a7 */ /* 0x0022a400080011ff */
[----:B--2---:R-:W-:Y:S05]  /*8db0*/  @!P0 NANOSLEEP.SYNCS 0x989680 ;  /* 0x009896800000895d */ /* 0x004fea0003900000 */
[----:B------:R-:W2:Y:S02]  /*8dc0*/  @!P0 SYNCS.PHASECHK.TRANS64 P0, [R2+URZ+0x1a0], R45 ;  /* 0x0001a02d020085a7 */ /* 0x000ea400080010ff */
[----:B--2---:R-:W-:Y:S05]  /*8dd0*/  @!P0 BRA `(.L_x_126) ;  /* 0xfffffffc00f08947 */ /* 0x004fea000383ffff */
[----:B------:R-:W-:Y:S05]  /*8de0*/  BRA `(.L_x_125) ;  /* 0xffffffe000a07947 */ /* 0x000fea000383ffff */
        .weak           $__internal_0_$__cuda_sm10x_tcgen05_guardrail_trap_col_being_dealloced_not_returned_by_alloc
        .type           $__internal_0_$__cuda_sm10x_tcgen05_guardrail_trap_col_being_dealloced_not_returned_by_alloc,@function
        .size           $__internal_0_$__cuda_sm10x_tcgen05_guardrail_trap_col_being_dealloced_not_returned_by_alloc,($__internal_1_$__cuda_sm10x_tcgen05_guardrail_trap_phase_invalid_during_alloc - $__internal_0_$__cuda_sm10x_tcgen05_guardrail_trap_col_being_dealloced_not_returned_by_alloc)
$__internal_0_$__cuda_sm10x_tcgen05_guardrail_trap_col_being_dealloced_not_returned_by_alloc:
[----:B------:R-:W-:Y:S05]  /*8df0*/  BPT.TRAP 0x1 ;  /* 0x000000040000795c */ /* 0x000fea0000300000 */
[----:B------:R-:W-:-:S04]  /*8e00*/  HFMA2 R3, -RZ, RZ, 0, 0 ;  /* 0x00000000ff037431 */ /* 0x000fc800000001ff */
[----:B------:R-:W-:Y:S05]  /*8e10*/  RET.REL.NODEC R2 `(_ZN7cutlass13device_kernelINS_4gemm6kernel13GemmUniversalIN4cute5tupleIJiiiiEEENS1_10collective13CollectiveMmaINS1_35MainloopSm100TmaUmmaWarpSpecializedILi26ELi2ELi4ENS5_IJNS4_1CILi1EEESB_SB_EEEEENS5_IJNSA_ILi64EEESE_NSA_ILi32EEEEEENS_6half_tENS5_IJlSB_lEEESH_SI_NS4_8TiledMMAINS4_8MMA_AtomIJNS4_20SM100_MMA_F16BF16_SSISH_SH_fLi64ELi64ELNS4_4UMMA5MajorE0ELSN_0ELNSM_7ScaleInE0ELSO_0EEEEEENS4_6LayoutISC_NS5_IJNSA_ILi0EEESS_SS_EEEEENS5_IJNS4_10UnderscoreESV_SV_EEEEENS4_13SM90_TMA_LOADENS4_14ComposedLayoutINS4_7SwizzleILi2ELi4ELi3EEENS4_18smem_ptr_flag_bitsILi16EEENSR_INS5_IJNSA_ILi8EEESF_EEENS5_IJSF_SB_EEEEEEEvNS4_8identityESY_S18_vS19_EENS_8epilogue10collective18CollectiveEpilogueINS1B_23Sm100TmaWarpSpecializedILi3ELi2ELi16ELb1ELb0EEEJSG_NS5_IJNSR_ISE_SB_EENSR_ISF_SB_EEEEESH_SI_SH_SI_NS1B_6fusion15FusionCallbacksIS1F_NS1J_17LinearCombinationISH_fSH_fLNS_15FloatRoundStyleE2EEESG_S1I_JEEENS4_5SM1004TMEM4LOAD26SM100_TMEM_LOAD_16dp256b4xESY_S18_NS4_17SM75_U32x4_LDSM_NENS4_14SM90_TMA_STOREES18_NS4_17SM90_U32x4_STSM_NENS4_39AutoVectorizingCopyWithAssumedAlignmentILi128EEEEEEvvEEEEvNT_6ParamsE) ;  /* 0xffffff7002787950 */ /* 0x000fea0003c3ffff */
        .weak           $__internal_1_$__cuda_sm10x_tcgen05_guardrail_trap_phase_invalid_during_alloc
        .type           $__internal_1_$__cuda_sm10x_tcgen05_guardrail_trap_phase_invalid_during_alloc,@function
        .size           $__internal_1_$__cuda_sm10x_tcgen05_guardrail_trap_phase_invalid_during_alloc,($__internal_2_$__cuda_sm10x_tcgen05_guardrail_trap_unallocated_columns_being_dealloced - $__internal_1_$__cuda_sm10x_tcgen05_guardrail_trap_phase_invalid_during_alloc)
$__internal_1_$__cuda_sm10x_tcgen05_guardrail_trap_phase_invalid_during_alloc:
[----:B------:R-:W-:Y:S05]  /*8e20*/  BPT.TRAP 0x1 ;  /* 0x000000040000795c */ /* 0x000fea0000300000 */
[----:B------:R-:W-:-:S04]  /*8e30*/  MOV R3, 0x0 ;  /* 0x0000000000037802 */ /* 0x000fc80000000f00 */
[----:B------:R-:W-:Y:S05]  /*8e40*/  RET.REL.NODEC R2 `(_ZN7cutlass13device_kernelINS_4gemm6kernel13GemmUniversalIN4cute5tupleIJiiiiEEENS1_10collective13CollectiveMmaINS1_35MainloopSm100TmaUmmaWarpSpecializedILi26ELi2ELi4ENS5_IJNS4_1CILi1EEESB_SB_EEEEENS5_IJNSA_ILi64EEESE_NSA_ILi32EEEEEENS_6half_tENS5_IJlSB_lEEESH_SI_NS4_8TiledMMAINS4_8MMA_AtomIJNS4_20SM100_MMA_F16BF16_SSISH_SH_fLi64ELi64ELNS4_4UMMA5MajorE0ELSN_0ELNSM_7ScaleInE0ELSO_0EEEEEENS4_6LayoutISC_NS5_IJNSA_ILi0EEESS_SS_EEEEENS5_IJNS4_10UnderscoreESV_SV_EEEEENS4_13SM90_TMA_LOADENS4_14ComposedLayoutINS4_7SwizzleILi2ELi4ELi3EEENS4_18smem_ptr_flag_bitsILi16EEENSR_INS5_IJNSA_ILi8EEESF_EEENS5_IJSF_SB_EEEEEEEvNS4_8identityESY_S18_vS19_EENS_8epilogue10collective18CollectiveEpilogueINS1B_23Sm100TmaWarpSpecializedILi3ELi2ELi16ELb1ELb0EEEJSG_NS5_IJNSR_ISE_SB_EENSR_ISF_SB_EEEEESH_SI_SH_SI_NS1B_6fusion15FusionCallbacksIS1F_NS1J_17LinearCombinationISH_fSH_fLNS_15FloatRoundStyleE2EEESG_S1I_JEEENS4_5SM1004TMEM4LOAD26SM100_TMEM_LOAD_16dp256b4xESY_S18_NS4_17SM75_U32x4_LDSM_NENS4_14SM90_TMA_STOREES18_NS4_17SM90_U32x4_STSM_NENS4_39AutoVectorizingCopyWithAssumedAlignmentILi128EEEEEEvvEEEEvNT_6ParamsE) ;  /* 0xffffff70026c7950 */ /* 0x000fea0003c3ffff */
        .weak           $__internal_2_$__cuda_sm10x_tcgen05_guardrail_trap_unallocated_columns_being_dealloced
        .type           $__internal_2_$__cuda_sm10x_tcgen05_guardrail_trap_unallocated_columns_being_dealloced,@function
        .size           $__internal_2_$__cuda_sm10x_tcgen05_guardrail_trap_unallocated_columns_being_dealloced,(.L_x_221 - $__internal_2_$__cuda_sm10x_tcgen05_guardrail_trap_unallocated_columns_being_dealloced)
$__internal_2_$__cuda_sm10x_tcgen05_guardrail_trap_unallocated_columns_being_dealloced:
[----:B------:R-:W-:Y:S05]  /*8e50*/  BPT.TRAP 0x1 ;  /* 0x000000040000795c */ /* 0x000fea0000300000 */
[----:B------:R-:W-:-:S04]  /*8e60*/  HFMA2 R3, -RZ, RZ, 0, 0 ;  /* 0x00000000ff037431 */ /* 0x000fc800000001ff */
[----:B------:R-:W-:Y:S05]  /*8e70*/  RET.REL.NODEC R2 `(_ZN7cutlass13device_kernelINS_4gemm6kernel13GemmUniversalIN4cute5tupleIJiiiiEEENS1_10collective13CollectiveMmaINS1_35MainloopSm100TmaUmmaWarpSpecializedILi26ELi2ELi4ENS5_IJNS4_1CILi1EEESB_SB_EEEEENS5_IJNSA_ILi64EEESE_NSA_ILi32EEEEEENS_6half_tENS5_IJlSB_lEEESH_SI_NS4_8TiledMMAINS4_8MMA_AtomIJNS4_20SM100_MMA_F16BF16_SSISH_SH_fLi64ELi64ELNS4_4UMMA5MajorE0ELSN_0ELNSM_7ScaleInE0ELSO_0EEEEEENS4_6LayoutISC_NS5_IJNSA_ILi0EEESS_SS_EEEEENS5_IJNS4_10UnderscoreESV_SV_EEEEENS4_13SM90_TMA_LOADENS4_14ComposedLayoutINS4_7SwizzleILi2ELi4ELi3EEENS4_18smem_ptr_flag_bitsILi16EEENSR_INS5_IJNSA_ILi8EEESF_EEENS5_IJSF_SB_EEEEEEEvNS4_8identityESY_S18_vS19_EENS_8epilogue10collective18CollectiveEpilogueINS1B_23Sm100TmaWarpSpecializedILi3ELi2ELi16ELb1ELb0EEEJSG_NS5_IJNSR_ISE_SB_EENSR_ISF_SB_EEEEESH_SI_SH_SI_NS1B_6fusion15FusionCallbacksIS1F_NS1J_17LinearCombinationISH_fSH_fLNS_15FloatRoundStyleE2EEESG_S1I_JEEENS4_5SM1004TMEM4LOAD26SM100_TMEM_LOAD_16dp256b4xESY_S18_NS4_17SM75_U32x4_LDSM_NENS4_14SM90_TMA_STOREES18_NS4_17SM90_U32x4_STSM_NENS4_39AutoVectorizingCopyWithAssumedAlignmentILi128EEEEEEvvEEEEvNT_6ParamsE) ;  /* 0xffffff7002607950 */ /* 0x000fea0003c3ffff */
.L_x_220:
[----:B------:R-:W-:-:S00]  /*8e80*/  BRA `(.L_x_220) ;  /* 0xfffffffc00fc7947 */ /* 0x000fc0000383ffff */
[----:B------:R-:W-:-:S00]  /*8e90*/  NOP ;  /* 0x0000000000007918 */ /* 0x000fc00000000000 */
        /* <DEDUP_REMOVED lines=14> */
.L_x_221:


//--------------------- .nv.global.init           --------------------------
	.section	.nv.global.init,"aw",@progbits
.nv.global.init:
	.type		$str$27,@object
	.size		$str$27,($str$28 - $str$27)
$str$27:
        /*0000*/ 	.byte	0x28, 0x61, 0x64, 0x64, 0x72, 0x65, 0x73, 0x73, 0x20, 0x26, 0x20, 0x6d, 0x61, 0x73, 0x6b, 0x29
        /*0010*/ 	.byte	0x20, 0x3d, 0x3d, 0x20, 0x30, 0x00
	.type		$str$28,@object
	.size		$str$28,($str$26 - $str$28)
$str$28:
        /*0016*/ 	.byte	0x2f, 0x74, 0x6d, 0x70, 0x2f, 0x63, 0x75, 0x74, 0x6c, 0x61, 0x73, 0x73, 0x5f, 0x73, 0x77, 0x65
        /*0026*/ 	.byte	0x65, 0x70, 0x5f, 0x73, 0x72, 0x63, 0x2f, 0x69, 0x6e, 0x63, 0x6c, 0x75, 0x64, 0x65, 0x2f, 0x63
        /*0036*/ 	.byte	0x75, 0x74, 0x65, 0x2f, 0x70, 0x6f, 0x69, 0x6e, 0x74, 0x65, 0x72, 0x5f, 0x66, 0x6c, 0x61, 0x67
        /*0046*/ 	.byte	0x67, 0x65, 0x64, 0x2e, 0x68, 0x70, 0x70, 0x00
	.type		$str$26,@object
	.size		$str$26,($str$25 - $str$26)
$str$26:
        /*004e*/ 	.byte	0x2f, 0x74, 0x6d, 0x70, 0x2f, 0x63, 0x75, 0x74, 0x6c, 0x61, 0x73, 0x73, 0x5f, 0x73, 0x77, 0x65
        /*005e*/ 	.byte	0x65, 0x70, 0x5f, 0x73, 0x72, 0x63, 0x2f, 0x69, 0x6e, 0x63, 0x6c, 0x75, 0x64, 0x65, 0x2f, 0x63
        /*006e*/ 	.byte	0x75, 0x74, 0x65, 0x2f, 0x61, 0x74, 0x6f, 0x6d, 0x2f, 0x63, 0x6f, 0x70, 0x79, 0x5f, 0x74, 0x72
        /*007e*/ 	.byte	0x61, 0x69, 0x74, 0x73, 0x5f, 0x73, 0x6d, 0x31, 0x30, 0x30, 0x2e, 0x68, 0x70, 0x70, 0x00
	.type		$str$25,@object
	.size		$str$25,(__unnamed_1 - $str$25)
$str$25:
        /*008d*/ 	.byte	0x28, 0x28, 0x75, 0x69, 0x6e, 0x74, 0x33, 0x32, 0x5f, 0x74, 0x28, 0x74, 0x68, 0x72, 0x65, 0x61
        /*009d*/ 	.byte	0x64, 0x49, 0x64, 0x78, 0x2e, 0x78, 0x29, 0x20, 0x2f, 0x20, 0x33, 0x32, 0x29, 0x20, 0x25, 0x20
        /*00ad*/ 	.byte	0x34, 0x29, 0x20, 0x3d, 0x3d, 0x20, 0x28, 0x28, 0x28, 0x74, 0x6d, 0x65, 0x6d, 0x5f, 0x61, 0x64
        /*00bd*/ 	.byte	0x64, 0x72, 0x20, 0x3e, 0x3e, 0x20, 0x31, 0x36, 0x29, 0x20, 0x2f, 0x20, 0x33, 0x32, 0x29, 0x20
        /*00cd*/ 	.byte	0x25, 0x20, 0x34, 0x29, 0x00
	.type		__unnamed_1,@object
	.size		__unnamed_1,(__unnamed_2 - __unnamed_1)
__unnamed_1:
        /*00d2*/ 	.byte	0x61, 0x75, 0x74, 0x6f, 0x20, 0x63, 0x75, 0x74, 0x65, 0x3a, 0x3a, 0x61, 0x73, 0x5f, 0x70, 0x6f
        /* <DEDUP_REMOVED lines=24> */
        /*0262*/ 	.byte	0x3e, 0x3e, 0x3e, 0x5d, 0x00
	.type		__unnamed_2,@object
	.size		__unnamed_2,(.L_2 - __unnamed_2)
__unnamed_2:
        /* <DEDUP_REMOVED lines=46> */
.L_2:


//--------------------- .nv.shared._ZN7cutlass13device_kernelINS_4gemm6kernel13GemmUniversalIN4cute5tupleIJiiiiEEENS1_10collective13CollectiveMmaINS1_35MainloopSm100TmaUmmaWarpSpecializedILi26ELi2ELi4ENS5_IJNS4_1CILi1EEESB_SB_EEEEENS5_IJNSA_ILi64EEESE_NSA_ILi32EEEEEENS_6half_tENS5_IJlSB_lEEESH_SI_NS4_8TiledMMAINS4_8MMA_AtomIJNS4_20SM100_MMA_F16BF16_SSISH_SH_fLi64ELi64ELNS4_4UMMA5MajorE0ELSN_0ELNSM_7ScaleInE0ELSO_0EEEEEENS4_6LayoutISC_NS5_IJNSA_ILi0EEESS_SS_EEEEENS5_IJNS4_10UnderscoreESV_SV_EEEEENS4_13SM90_TMA_LOADENS4_14ComposedLayoutINS4_7SwizzleILi2ELi4ELi3EEENS4_18smem_ptr_flag_bitsILi16EEENSR_INS5_IJNSA_ILi8EEESF_EEENS5_IJSF_SB_EEEEEEEvNS4_8identityESY_S18_vS19_EENS_8epilogue10collective18CollectiveEpilogueINS1B_23Sm100TmaWarpSpecializedILi3ELi2ELi16ELb1ELb0EEEJSG_NS5_IJNSR_ISE_SB_EENSR_ISF_SB_EEEEESH_SI_SH_SI_NS1B_6fusion15FusionCallbacksIS1F_NS1J_17LinearCombinationISH_fSH_fLNS_15FloatRoundStyleE2EEESG_S1I_JEEENS4_5SM1004TMEM4LOAD26SM100_TMEM_LOAD_16dp256b4xESY_S18_NS4_17SM75_U32x4_LDSM_NENS4_14SM90_TMA_STOREES18_NS4_17SM90_U32x4_STSM_NENS4_39AutoVectorizingCopyWithAssumedAlignmentILi128EEEEEEvvEEEEvNT_6ParamsE --------------------------
	.section	.nv.shared._ZN7cutlass13device_kernelINS_4gemm6kernel13GemmUniversalIN4cute5tupleIJiiiiEEENS1_10collective13CollectiveMmaINS1_35MainloopSm100TmaUmmaWarpSpecializedILi26ELi2ELi4ENS5_IJNS4_1CILi1EEESB_SB_EEEEENS5_IJNSA_ILi64EEESE_NSA_ILi32EEEEEENS_6half_tENS5_IJlSB_lEEESH_SI_NS4_8TiledMMAINS4_8MMA_AtomIJNS4_20SM100_MMA_F16BF16_SSISH_SH_fLi64ELi64ELNS4_4UMMA5MajorE0ELSN_0ELNSM_7ScaleInE0ELSO_0EEEEEENS4_6LayoutISC_NS5_IJNSA_ILi0EEESS_SS_EEEEENS5_IJNS4_10UnderscoreESV_SV_EEEEENS4_13SM90_TMA_LOADENS4_14ComposedLayoutINS4_7SwizzleILi2ELi4ELi3EEENS4_18smem_ptr_flag_bitsILi16EEENSR_INS5_IJNSA_ILi8EEESF_EEENS5_IJSF_SB_EEEEEEEvNS4_8identityESY_S18_vS19_EENS_8epilogue10collective18CollectiveEpilogueINS1B_23Sm100TmaWarpSpecializedILi3ELi2ELi16ELb1ELb0EEEJSG_NS5_IJNSR_ISE_SB_EENSR_ISF_SB_EEEEESH_SI_SH_SI_NS1B_6fusion15FusionCallbacksIS1F_NS1J_17LinearCombinationISH_fSH_fLNS_15FloatRoundStyleE2EEESG_S1I_JEEENS4_5SM1004TMEM4LOAD26SM100_TMEM_LOAD_16dp256b4xESY_S18_NS4_17SM75_U32x4_LDSM_NENS4_14SM90_TMA_STOREES18_NS4_17SM90_U32x4_STSM_NENS4_39AutoVectorizingCopyWithAssumedAlignmentILi128EEEEEEvvEEEEvNT_6ParamsE,"aw",@nobits
	.sectionflags	@""
	.align	16
	.zero		1024


//--------------------- .nv.shared.reserved.0     --------------------------
	.section	.nv.shared.reserved.0,"aw",@nobits
	.weak		__nv_reservedSMEM_offset_0_alias
	.size		__nv_reservedSMEM_offset_0_alias, 0, 64
	.other		__nv_reservedSMEM_offset_0_alias,@"STO_CUDA_RESERVED_SHARED STV_DEFAULT"
__nv_reservedSMEM_offset_0_alias:
	.zero		0
.nv.shared.reserved.0:
	.zero		64
	.weak		__nv_reservedSMEM_tcgen05_partition
	.type		__nv_reservedSMEM_tcgen05_partition,@object
	.size		__nv_reservedSMEM_tcgen05_partition,(.L_0 - __nv_reservedSMEM_tcgen05_partition)
__nv_reservedSMEM_tcgen05_partition:
	.zero		32
.L_0:


//--------------------- .nv.global                --------------------------
	.section	.nv.global,"aw",@nobits
.nv.global:
	.type		_ZN40_INTERNAL_e5f3bdf6_4_k_cu_4f15fa44_198774cute1_E,@object
	.size		_ZN40_INTERNAL_e5f3bdf6_4_k_cu_4f15fa44_198774cute1_E,(_ZN40_INTERNAL_e5f3bdf6_4_k_cu_4f15fa44_198774cuda3std3__45__cpo6cbeginE - _ZN40_INTERNAL_e5f3bdf6_4_k_cu_4f15fa44_198774cute1_E)
_ZN40_INTERNAL_e5f3bdf6_4_k_cu_4f15fa44_198774cute1_E:
	.zero		1
	.type		_ZN40_INTERNAL_e5f3bdf6_4_k_cu_4f15fa44_198774cuda3std3__45__cpo6cbeginE,@object
	.size		_ZN40_INTERNAL_e5f3bdf6_4_k_cu_4f15fa44_198774cuda3std3__45__cpo6cbeginE,(_ZN40_INTERNAL_e5f3bdf6_4_k_cu_4f15fa44_198774cuda3std3__48in_placeE - _ZN40_INTERNAL_e5f3bdf6_4_k_cu_4f15fa44_198774cuda3std3__45__cpo6cbeginE)
_ZN40_INTERNAL_e5f3bdf6_4_k_cu_4f15fa44_198774cuda3std3__45__cpo6cbeginE:
	.zero		1
	.type		_ZN40_INTERNAL_e5f3bdf6_4_k_cu_4f15fa44_198774cuda3std3__48in_placeE,@object
	.size		_ZN40_INTERNAL_e5f3bdf6_4_k_cu_4f15fa44_198774cuda3std3__48in_placeE,(_ZN40_INTERNAL_e5f3bdf6_4_k_cu_4f15fa44_198774cuda3std6ranges3__45__cpo9iter_moveE - _ZN40_INTERNAL_e5f3bdf6_4_k_cu_4f15fa44_198774cuda3std3__48in_placeE)
_ZN40_INTERNAL_e5f3bdf6_4_k_cu_4f15fa44_198774cuda3std3__48in_placeE:
	.zero		1
	.type		_ZN40_INTERNAL_e5f3bdf6_4_k_cu_4f15fa44_198774cuda3std6ranges3__45__cpo9iter_moveE,@object
	.size		_ZN40_INTERNAL_e5f3bdf6_4_k_cu_4f15fa44_198774cuda3std6ranges3__45__cpo9iter_moveE,(_ZN40_INTERNAL_e5f3bdf6_4_k_cu_4f15fa44_198774cuda3std3__45__cpo5beginE - _ZN40_INTERNAL_e5f3bdf6_4_k_cu_4f15fa44_198774cuda3std6ranges3__45__cpo9iter_moveE)
_ZN40_INTERNAL_e5f3bdf6_4_k_cu_4f15fa44_198774cuda3std6ranges3__45__cpo9iter_moveE:
	.zero		1
	.type		_ZN40_INTERNAL_e5f3bdf6_4_k_cu_4f15fa44_198774cuda3std3__45__cpo5beginE,@object
	.size		_ZN40_INTERNAL_e5f3bdf6_4_k_cu_4f15fa44_198774cuda3std3__45__cpo5beginE,(_ZN40_INTERNAL_e5f3bdf6_4_k_cu_4f15fa44_198774cuda3std3__442_GLOBAL__N__e5f3bdf6_4_k_cu_4f15fa44_198776ignoreE - _ZN40_INTERNAL_e5f3bdf6_4_k_cu_4f15fa44_198774cuda3std3__45__cpo5beginE)
_ZN40_INTERNAL_e5f3bdf6_4_k_cu_4f15fa44_198774cuda3std3__45__cpo5beginE:
	.zero		1
	.type		_ZN40_INTERNAL_e5f3bdf6_4_k_cu_4f15fa44_198774cuda3std3__442_GLOBAL__N__e5f3bdf6_4_k_cu_4f15fa44_198776ignoreE,@object
	.size		_ZN40_INTERNAL_e5f3bdf6_4_k_cu_4f15fa44_198774cuda3std3__442_GLOBAL__N__e5f3bdf6_4_k_cu_4f15fa44_198776ignoreE,(_ZN40_INTERNAL_e5f3bdf6_4_k_cu_4f15fa44_198774cute7productE - _ZN40_INTERNAL_e5f3bdf6_4_k_cu_4f15fa44_198774cuda3std3__442_GLOBAL__N__e5f3bdf6_4_k_cu_4f15fa44_198776ignoreE)
_ZN40_INTERNAL_e5f3bdf6_4_k_cu_4f15fa44_198774cuda3std3__442_GLOBAL__N__e5f3bdf6_4_k_cu_4f15fa44_198776ignoreE:
	.zero		1
	.type		_ZN40_INTERNAL_e5f3bdf6_4_k_cu_4f15fa44_198774cute7productE,@object
	.size		_ZN40_INTERNAL_e5f3bdf6_4_k_cu_4f15fa44_198774cute7productE,(_ZN40_INTERNAL_e5f3bdf6_4_k_cu_4f15fa44_198774cuda3std3__45__cpo3endE - _ZN40_INTERNAL_e5f3bdf6_4_k_cu_4f15fa44_198774cute7productE)
_ZN40_INTERNAL_e5f3bdf6_4_k_cu_4f15fa44_198774cute7productE:
	.zero		1
	.type		_ZN40_INTERNAL_e5f3bdf6_4_k_cu_4f15fa44_198774cuda3std3__45__cpo3endE,@object
	.size		_ZN40_INTERNAL_e5f3bdf6_4_k_cu_4f15fa44_198774cuda3std3__45__cpo3endE,(_ZN40_INTERNAL_e5f3bdf6_4_k_cu_4f15fa44_198774cuda3std3__419piecewise_constructE - _ZN40_INTERNAL_e5f3bdf6_4_k_cu_4f15fa44_198774cuda3std3__45__cpo3endE)
_ZN40_INTERNAL_e5f3bdf6_4_k_cu_4f15fa44_198774cuda3std3__45__cpo3endE:
	.zero		1
	.type		_ZN40_INTERNAL_e5f3bdf6_4_k_cu_4f15fa44_198774cuda3std3__419piecewise_constructE,@object
	.size		_ZN40_INTERNAL_e5f3bdf6_4_k_cu_4f15fa44_198774cuda3std3__419piecewise_constructE,(_ZN40_INTERNAL_e5f3bdf6_4_k_cu_4f15fa44_198774cuda3std3__45__cpo4cendE - _ZN40_INTERNAL_e5f3bdf6_4_k_cu_4f15fa44_198774cuda3std3__419piecewise_constructE)
_ZN40_INTERNAL_e5f3bdf6_4_k_cu_4f15fa44_198774cuda3std3__419piecewise_constructE:
	.zero		1
	.type		_ZN40_INTERNAL_e5f3bdf6_4_k_cu_4f15fa44_198774cuda3std3__45__cpo4cendE,@object
	.size		_ZN40_INTERNAL_e5f3bdf6_4_k_cu_4f15fa44_198774cuda3std3__45__cpo4cendE,(_ZN40_INTERNAL_e5f3bdf6_4_k_cu_4f15fa44_198774cuda3std6ranges3__45__cpo4swapE - _ZN40_INTERNAL_e5f3bdf6_4_k_cu_4f15fa44_198774cuda3std3__45__cpo4cendE)
_ZN40_INTERNAL_e5f3bdf6_4_k_cu_4f15fa44_198774cuda3std3__45__cpo4cendE:
	.zero		1
	.type		_ZN40_INTERNAL_e5f3bdf6_4_k_cu_4f15fa44_198774cuda3std6ranges3__45__cpo4swapE,@object
	.size		_ZN40_INTERNAL_e5f3bdf6_4_k_cu_4f15fa44_198774cuda3std6ranges3__45__cpo4swapE,(.L_10 - _ZN40_INTERNAL_e5f3bdf6_4_k_cu_4f15fa44_198774cuda3std6ranges3__45__cpo4swapE)
_ZN40_INTERNAL_e5f3bdf6_4_k_cu_4f15fa44_198774cuda3std6ranges3__45__cpo4swapE:
	.zero		1
.L_10:


//--------------------- .nv.constant0._ZN7cutlass13device_kernelINS_4gemm6kernel13GemmUniversalIN4cute5tupleIJiiiiEEENS1_10collective13CollectiveMmaINS1_35MainloopSm100TmaUmmaWarpSpecializedILi26ELi2ELi4ENS5_IJNS4_1CILi1EEESB_SB_EEEEENS5_IJNSA_ILi64EEESE_NSA_ILi32EEEEEENS_6half_tENS5_IJlSB_lEEESH_SI_NS4_8TiledMMAINS4_8MMA_AtomIJNS4_20SM100_MMA_F16BF16_SSISH_SH_fLi64ELi64ELNS4_4UMMA5MajorE0ELSN_0ELNSM_7ScaleInE0ELSO_0EEEEEENS4_6LayoutISC_NS5_IJNSA_ILi0EEESS_SS_EEEEENS5_IJNS4_10UnderscoreESV_SV_EEEEENS4_13SM90_TMA_LOADENS4_14ComposedLayoutINS4_7SwizzleILi2ELi4ELi3EEENS4_18smem_ptr_flag_bitsILi16EEENSR_INS5_IJNSA_ILi8EEESF_EEENS5_IJSF_SB_EEEEEEEvNS4_8identityESY_S18_vS19_EENS_8epilogue10collective18CollectiveEpilogueINS1B_23Sm100TmaWarpSpecializedILi3ELi2ELi16ELb1ELb0EEEJSG_NS5_IJNSR_ISE_SB_EENSR_ISF_SB_EEEEESH_SI_SH_SI_NS1B_6fusion15FusionCallbacksIS1F_NS1J_17LinearCombinationISH_fSH_fLNS_15FloatRoundStyleE2EEESG_S1I_JEEENS4_5SM1004TMEM4LOAD26SM100_TMEM_LOAD_16dp256b4xESY_S18_NS4_17SM75_U32x4_LDSM_NENS4_14SM90_TMA_STOREES18_NS4_17SM90_U32x4_STSM_NENS4_39AutoVectorizingCopyWithAssumedAlignmentILi128EEEEEEvvEEEEvNT_6ParamsE --------------------------
	.section	.nv.constant0._ZN7cutlass13device_kernelINS_4gemm6kernel13GemmUniversalIN4cute5tupleIJiiiiEEENS1_10collective13CollectiveMmaINS1_35MainloopSm100TmaUmmaWarpSpecializedILi26ELi2ELi4ENS5_IJNS4_1CILi1EEESB_SB_EEEEENS5_IJNSA_ILi64EEESE_NSA_ILi32EEEEEENS_6half_tENS5_IJlSB_lEEESH_SI_NS4_8TiledMMAINS4_8MMA_AtomIJNS4_20SM100_MMA_F16BF16_SSISH_SH_fLi64ELi64ELNS4_4UMMA5MajorE0ELSN_0ELNSM_7ScaleInE0ELSO_0EEEEEENS4_6LayoutISC_NS5_IJNSA_ILi0EEESS_SS_EEEEENS5_IJNS4_10UnderscoreESV_SV_EEEEENS4_13SM90_TMA_LOADENS4_14ComposedLayoutINS4_7SwizzleILi2ELi4ELi3EEENS4_18smem_ptr_flag_bitsILi16EEENSR_INS5_IJNSA_ILi8EEESF_EEENS5_IJSF_SB_EEEEEEEvNS4_8identityESY_S18_vS19_EENS_8epilogue10collective18CollectiveEpilogueINS1B_23Sm100TmaWarpSpecializedILi3ELi2ELi16ELb1ELb0EEEJSG_NS5_IJNSR_ISE_SB_EENSR_ISF_SB_EEEEESH_SI_SH_SI_NS1B_6fusion15FusionCallbacksIS1F_NS1J_17LinearCombinationISH_fSH_fLNS_15FloatRoundStyleE2EEESG_S1I_JEEENS4_5SM1004TMEM4LOAD26SM100_TMEM_LOAD_16dp256b4xESY_S18_NS4_17SM75_U32x4_LDSM_NENS4_14SM90_TMA_STOREES18_NS4_17SM90_U32x4_STSM_NENS4_39AutoVectorizingCopyWithAssumedAlignmentILi128EEEEEEvvEEEEvNT_6ParamsE,"a",@progbits
	.sectionflags	@""
	.align	4
.nv.constant0._ZN7cutlass13device_kernelINS_4gemm6kernel13GemmUniversalIN4cute5tupleIJiiiiEEENS1_10collective13CollectiveMmaINS1_35MainloopSm100TmaUmmaWarpSpecializedILi26ELi2ELi4ENS5_IJNS4_1CILi1EEESB_SB_EEEEENS5_IJNSA_ILi64EEESE_NSA_ILi32EEEEEENS_6half_tENS5_IJlSB_lEEESH_SI_NS4_8TiledMMAINS4_8MMA_AtomIJNS4_20SM100_MMA_F16BF16_SSISH_SH_fLi64ELi64ELNS4_4UMMA5MajorE0ELSN_0ELNSM_7ScaleInE0ELSO_0EEEEEENS4_6LayoutISC_NS5_IJNSA_ILi0EEESS_SS_EEEEENS5_IJNS4_10UnderscoreESV_SV_EEEEENS4_13SM90_TMA_LOADENS4_14ComposedLayoutINS4_7SwizzleILi2ELi4ELi3EEENS4_18smem_ptr_flag_bitsILi16EEENSR_INS5_IJNSA_ILi8EEESF_EEENS5_IJSF_SB_EEEEEEEvNS4_8identityESY_S18_vS19_EENS_8epilogue10collective18CollectiveEpilogueINS1B_23Sm100TmaWarpSpecializedILi3ELi2ELi16ELb1ELb0EEEJSG_NS5_IJNSR_ISE_SB_EENSR_ISF_SB_EEEEESH_SI_SH_SI_NS1B_6fusion15FusionCallbacksIS1F_NS1J_17LinearCombinationISH_fSH_fLNS_15FloatRoundStyleE2EEESG_S1I_JEEENS4_5SM1004TMEM4LOAD26SM100_TMEM_LOAD_16dp256b4xESY_S18_NS4_17SM75_U32x4_LDSM_NENS4_14SM90_TMA_STOREES18_NS4_17SM90_U32x4_STSM_NENS4_39AutoVectorizingCopyWithAssumedAlignmentILi128EEEEEEvvEEEEvNT_6ParamsE:
	.zero		2944


//--------------------- SYMBOLS --------------------------

	.type		.nv.reservedSmem.offset0,@object
	.size		.nv.reservedSmem.offset0,0x4
	.type		.nv.reservedSmem.cap,@object
	.size		.nv.reservedSmem.cap,0x4
	.type		__assertfail,@function
